//
// Generated by NVIDIA NVVM Compiler
//
// Compiler Build ID: CL-36424714
// Cuda compilation tools, release 13.0, V13.0.88
// Based on NVVM 20.0.0
//

.version 9.0
.target sm_100
.address_size 64

	// .globl	absmax_f32
// _ZZ19quantize_f32_to_fp8E7s_scale has been demoted
// _ZZ25fused_absmax_quantize_f32E13is_last_block has been demoted
// _ZZ25fused_absmax_quantize_f32E7s_scale has been demoted
.extern .shared .align 16 .b8 smem[];

.visible .entry absmax_f32(
	.param .u64 .ptr .align 1 absmax_f32_param_0,
	.param .u64 .ptr .align 1 absmax_f32_param_1,
	.param .u32 absmax_f32_param_2
)
{
	.reg .pred 	%p<21>;
	.reg .b32 	%r<53>;
	.reg .b32 	%f<53>;
	.reg .b64 	%rd<9>;

	ld.param.u64 	%rd3, [absmax_f32_param_0];
	ld.param.u64 	%rd2, [absmax_f32_param_1];
	ld.param.u32 	%r13, [absmax_f32_param_2];
	cvta.to.global.u64 	%rd1, %rd3;
	mov.u32 	%r14, %ctaid.x;
	mov.u32 	%r1, %ntid.x;
	mov.u32 	%r2, %tid.x;
	mad.lo.s32 	%r3, %r14, %r1, %r2;
	shr.s32 	%r15, %r13, 31;
	shr.u32 	%r16, %r15, 30;
	add.s32 	%r17, %r13, %r16;
	shr.s32 	%r4, %r17, 2;
	setp.ge.s32 	%p1, %r3, %r4;
	mov.f32 	%f50, 0f00000000;
	@%p1 bra 	$L__BB0_3;
	mov.u32 	%r18, %nctaid.x;
	mul.lo.s32 	%r5, %r1, %r18;
	mov.f32 	%f50, 0f00000000;
	mov.u32 	%r51, %r3;
$L__BB0_2:
	mul.wide.s32 	%rd4, %r51, 16;
	add.s64 	%rd5, %rd1, %rd4;
	ld.global.nc.v4.f32 	{%f15, %f16, %f17, %f18}, [%rd5];
	abs.f32 	%f19, %f15;
	max.f32 	%f20, %f50, %f19;
	abs.f32 	%f21, %f16;
	max.f32 	%f22, %f20, %f21;
	abs.f32 	%f23, %f17;
	max.f32 	%f24, %f22, %f23;
	abs.f32 	%f25, %f18;
	max.f32 	%f50, %f24, %f25;
	add.s32 	%r51, %r51, %r5;
	setp.lt.s32 	%p2, %r51, %r4;
	@%p2 bra 	$L__BB0_2;
$L__BB0_3:
	shl.b32 	%r19, %r4, 2;
	add.s32 	%r52, %r19, %r3;
	setp.ge.s32 	%p3, %r52, %r13;
	@%p3 bra 	$L__BB0_6;
	mov.u32 	%r20, %nctaid.x;
	mul.lo.s32 	%r9, %r1, %r20;
$L__BB0_5:
	mul.wide.s32 	%rd6, %r52, 4;
	add.s64 	%rd7, %rd1, %rd6;
	ld.global.nc.f32 	%f26, [%rd7];
	abs.f32 	%f27, %f26;
	max.f32 	%f50, %f50, %f27;
	add.s32 	%r52, %r52, %r9;
	setp.lt.s32 	%p4, %r52, %r13;
	@%p4 bra 	$L__BB0_5;
$L__BB0_6:
	and.b32  	%r12, %r2, 31;
	mov.b32 	%r21, %f50;
	shfl.sync.bfly.b32	%r22|%p5, %r21, 16, 31, -1;
	mov.b32 	%f28, %r22;
	max.f32 	%f29, %f50, %f28;
	mov.b32 	%r23, %f29;
	shfl.sync.bfly.b32	%r24|%p6, %r23, 8, 31, -1;
	mov.b32 	%f30, %r24;
	max.f32 	%f31, %f29, %f30;
	mov.b32 	%r25, %f31;
	shfl.sync.bfly.b32	%r26|%p7, %r25, 4, 31, -1;
	mov.b32 	%f32, %r26;
	max.f32 	%f33, %f31, %f32;
	mov.b32 	%r27, %f33;
	shfl.sync.bfly.b32	%r28|%p8, %r27, 2, 31, -1;
	mov.b32 	%f34, %r28;
	max.f32 	%f35, %f33, %f34;
	mov.b32 	%r29, %f35;
	shfl.sync.bfly.b32	%r30|%p9, %r29, 1, 31, -1;
	mov.b32 	%f36, %r30;
	max.f32 	%f52, %f35, %f36;
	setp.lt.u32 	%p10, %r1, 64;
	@%p10 bra 	$L__BB0_15;
	setp.ne.s32 	%p11, %r12, 0;
	@%p11 bra 	$L__BB0_9;
	shr.u32 	%r31, %r2, 3;
	and.b32  	%r32, %r31, 124;
	mov.u32 	%r33, smem;
	add.s32 	%r34, %r33, %r32;
	st.shared.f32 	[%r34], %f52;
$L__BB0_9:
	bar.sync 	0;
	setp.gt.u32 	%p12, %r2, 31;
	@%p12 bra 	$L__BB0_14;
	shr.u32 	%r35, %r1, 5;
	setp.ge.u32 	%p13, %r12, %r35;
	mov.f32 	%f51, 0f00000000;
	@%p13 bra 	$L__BB0_12;
	shl.b32 	%r36, %r12, 2;
	mov.u32 	%r37, smem;
	add.s32 	%r38, %r37, %r36;
	ld.shared.f32 	%f51, [%r38];
$L__BB0_12:
	setp.ne.s32 	%p14, %r12, 0;
	mov.b32 	%r39, %f51;
	shfl.sync.bfly.b32	%r40|%p15, %r39, 16, 31, -1;
	mov.b32 	%f38, %r40;
	max.f32 	%f39, %f51, %f38;
	mov.b32 	%r41, %f39;
	shfl.sync.bfly.b32	%r42|%p16, %r41, 8, 31, -1;
	mov.b32 	%f40, %r42;
	max.f32 	%f41, %f39, %f40;
	mov.b32 	%r43, %f41;
	shfl.sync.bfly.b32	%r44|%p17, %r43, 4, 31, -1;
	mov.b32 	%f42, %r44;
	max.f32 	%f43, %f41, %f42;
	mov.b32 	%r45, %f43;
	shfl.sync.bfly.b32	%r46|%p18, %r45, 2, 31, -1;
	mov.b32 	%f44, %r46;
	max.f32 	%f45, %f43, %f44;
	mov.b32 	%r47, %f45;
	shfl.sync.bfly.b32	%r48|%p19, %r47, 1, 31, -1;
	mov.b32 	%f46, %r48;
	max.f32 	%f10, %f45, %f46;
	@%p14 bra 	$L__BB0_14;
	st.shared.f32 	[smem], %f10;
$L__BB0_14:
	bar.sync 	0;
	ld.shared.f32 	%f52, [smem];
$L__BB0_15:
	setp.ne.s32 	%p20, %r2, 0;
	@%p20 bra 	$L__BB0_17;
	mov.b32 	%r49, %f52;
	cvta.to.global.u64 	%rd8, %rd2;
	atom.global.max.u32 	%r50, [%rd8], %r49;
$L__BB0_17:
	ret;

}
	// .globl	quantize_f32_to_fp8
.visible .entry quantize_f32_to_fp8(
	.param .u64 .ptr .align 1 quantize_f32_to_fp8_param_0,
	.param .u64 .ptr .align 1 quantize_f32_to_fp8_param_1,
	.param .u64 .ptr .align 1 quantize_f32_to_fp8_param_2,
	.param .u64 .ptr .align 1 quantize_f32_to_fp8_param_3,
	.param .u32 quantize_f32_to_fp8_param_4
)
{
	.reg .pred 	%p<18>;
	.reg .b32 	%r<39>;
	.reg .b32 	%f<31>;
	.reg .b64 	%rd<13>;
	// demoted variable
	.shared .align 4 .f32 _ZZ19quantize_f32_to_fp8E7s_scale;
	ld.param.u64 	%rd2, [quantize_f32_to_fp8_param_0];
	ld.param.u64 	%rd3, [quantize_f32_to_fp8_param_1];
	ld.param.u64 	%rd5, [quantize_f32_to_fp8_param_2];
	ld.param.u64 	%rd4, [quantize_f32_to_fp8_param_3];
	ld.param.u32 	%r11, [quantize_f32_to_fp8_param_4];
	cvta.to.global.u64 	%rd1, %rd5;
	mov.u32 	%r1, %tid.x;
	mov.u32 	%r2, %ctaid.x;
	or.b32  	%r12, %r1, %r2;
	setp.ne.s32 	%p1, %r12, 0;
	@%p1 bra 	$L__BB1_2;
	cvta.to.global.u64 	%rd6, %rd4;
	ld.global.nc.f32 	%f8, [%rd1];
	setp.gt.f32 	%p2, %f8, 0f00000000;
	div.rn.f32 	%f9, %f8, 0f43E00000;
	selp.f32 	%f10, %f9, 0f3F800000, %p2;
	st.global.f32 	[%rd6], %f10;
$L__BB1_2:
	setp.ne.s32 	%p3, %r1, 0;
	@%p3 bra 	$L__BB1_4;
	ld.global.nc.f32 	%f11, [%rd1];
	setp.gt.f32 	%p4, %f11, 0f00000000;
	mov.f32 	%f12, 0f43E00000;
	div.rn.f32 	%f13, %f12, %f11;
	selp.f32 	%f14, %f13, 0f3F800000, %p4;
	st.shared.f32 	[_ZZ19quantize_f32_to_fp8E7s_scale], %f14;
$L__BB1_4:
	bar.sync 	0;
	mov.u32 	%r13, %ntid.x;
	mad.lo.s32 	%r3, %r2, %r13, %r1;
	setp.ge.s32 	%p5, %r3, %r11;
	@%p5 bra 	$L__BB1_13;
	ld.shared.f32 	%f15, [_ZZ19quantize_f32_to_fp8E7s_scale];
	cvta.to.global.u64 	%rd7, %rd2;
	mul.wide.s32 	%rd8, %r3, 4;
	add.s64 	%rd9, %rd7, %rd8;
	ld.global.nc.f32 	%f16, [%rd9];
	mul.f32 	%f17, %f15, %f16;
	max.f32 	%f18, %f17, 0fC3E00000;
	min.f32 	%f1, %f18, 0f43E00000;
	abs.f32 	%f2, %f1;
	setp.lt.f32 	%p6, %f2, 0f3B000000;
	mov.b32 	%r38, 0;
	@%p6 bra 	$L__BB1_12;
	setp.geu.f32 	%p7, %f2, 0f3C800000;
	@%p7 bra 	$L__BB1_8;
	mul.f32 	%f26, %f2, 0f44000000;
	mov.f32 	%f27, 0f3F000000;
	add.rz.f32 	%f28, %f26, %f27;
	cvt.rzi.f32.f32 	%f29, %f28;
	cvt.rzi.s32.f32 	%r33, %f29;
	min.s32 	%r34, %r33, 7;
	max.s32 	%r38, %r34, 1;
	bra.uni 	$L__BB1_12;
$L__BB1_8:
	abs.f32 	%f3, %f2;
	setp.lt.f32 	%p8, %f3, 0f00800000;
	mul.f32 	%f19, %f2, 0f4B800000;
	selp.f32 	%f4, %f19, %f2, %p8;
	mov.b32 	%r5, %f4;
	shr.u32 	%r15, %r5, 23;
	and.b32  	%r6, %r15, 255;
	setp.neu.f32 	%p9, %f3, 0f00000000;
	setp.ne.s32 	%p10, %r6, 255;
	and.pred  	%p11, %p9, %p10;
	@%p11 bra 	$L__BB1_10;
	add.f32 	%f30, %f4, %f4;
	mov.b32 	%r37, 0;
	bra.uni 	$L__BB1_11;
$L__BB1_10:
	setp.lt.f32 	%p12, %f3, 0f00800000;
	selp.b32 	%r16, -150, -126, %p12;
	add.s32 	%r37, %r16, %r6;
	and.b32  	%r17, %r5, -2139095041;
	or.b32  	%r18, %r17, 1056964608;
	mov.b32 	%f30, %r18;
$L__BB1_11:
	max.s32 	%r20, %r37, -5;
	min.s32 	%r21, %r20, 9;
	add.s32 	%r22, %r21, 6;
	fma.rn.f32 	%f20, %f30, 0f40000000, 0fBF800000;
	mul.f32 	%f21, %f20, 0f41000000;
	mov.f32 	%f22, 0f3F000000;
	copysign.f32 	%f23, %f21, %f22;
	add.rz.f32 	%f24, %f21, %f23;
	cvt.rzi.f32.f32 	%f25, %f24;
	cvt.rzi.s32.f32 	%r23, %f25;
	setp.gt.s32 	%p13, %r23, 7;
	add.s32 	%r24, %r21, 7;
	setp.gt.s32 	%p14, %r37, 8;
	selp.b32 	%r25, 15, %r24, %p14;
	selp.b32 	%r26, 6, 0, %p14;
	selp.b32 	%r27, %r25, %r22, %p13;
	selp.b32 	%r28, %r26, %r23, %p13;
	setp.eq.s32 	%p15, %r27, 15;
	setp.eq.s32 	%p16, %r28, 7;
	shl.b32 	%r30, %r27, 3;
	selp.b32 	%r31, 6, %r28, %p16;
	selp.b32 	%r32, %r31, %r28, %p15;
	or.b32  	%r38, %r32, %r30;
$L__BB1_12:
	cvt.s64.s32 	%rd10, %r3;
	setp.lt.f32 	%p17, %f1, 0f00000000;
	selp.b32 	%r35, 128, 0, %p17;
	or.b32  	%r36, %r38, %r35;
	cvta.to.global.u64 	%rd11, %rd3;
	add.s64 	%rd12, %rd11, %rd10;
	st.global.u8 	[%rd12], %r36;
$L__BB1_13:
	ret;

}
	// .globl	fused_absmax_quantize_f32
.visible .entry fused_absmax_quantize_f32(
	.param .u64 .ptr .align 1 fused_absmax_quantize_f32_param_0,
	.param .u64 .ptr .align 1 fused_absmax_quantize_f32_param_1,
	.param .u64 .ptr .align 1 fused_absmax_quantize_f32_param_2,
	.param .u64 .ptr .align 1 fused_absmax_quantize_f32_param_3,
	.param .u64 .ptr .align 1 fused_absmax_quantize_f32_param_4,
	.param .u32 fused_absmax_quantize_f32_param_5
)
{
	.reg .pred 	%p<53>;
	.reg .b16 	%rs<3>;
	.reg .b32 	%r<129>;
	.reg .b32 	%f<158>;
	.reg .b64 	%rd<31>;
	// demoted variable
	.shared .align 1 .u8 _ZZ25fused_absmax_quantize_f32E13is_last_block;
	// demoted variable
	.shared .align 4 .f32 _ZZ25fused_absmax_quantize_f32E7s_scale;
	ld.param.u64 	%rd7, [fused_absmax_quantize_f32_param_0];
	ld.param.u64 	%rd5, [fused_absmax_quantize_f32_param_1];
	ld.param.u64 	%rd8, [fused_absmax_quantize_f32_param_2];
	ld.param.u64 	%rd6, [fused_absmax_quantize_f32_param_3];
	ld.param.u64 	%rd9, [fused_absmax_quantize_f32_param_4];
	ld.param.u32 	%r36, [fused_absmax_quantize_f32_param_5];
	cvta.to.global.u64 	%rd1, %rd7;
	cvta.to.global.u64 	%rd2, %rd9;
	cvta.to.global.u64 	%rd3, %rd8;
	mov.u32 	%r1, %ntid.x;
	mov.u32 	%r2, %nctaid.x;
	mul.lo.s32 	%r3, %r1, %r2;
	mov.u32 	%r37, %ctaid.x;
	mov.u32 	%r4, %tid.x;
	mad.lo.s32 	%r126, %r37, %r1, %r4;
	shr.s32 	%r38, %r36, 31;
	shr.u32 	%r39, %r38, 30;
	add.s32 	%r40, %r36, %r39;
	shr.s32 	%r6, %r40, 2;
	setp.ge.s32 	%p1, %r126, %r6;
	mov.f32 	%f154, 0f00000000;
	@%p1 bra 	$L__BB2_7;
	add.s32 	%r41, %r126, %r3;
	max.s32 	%r42, %r6, %r41;
	setp.lt.s32 	%p2, %r41, %r6;
	selp.u32 	%r43, 1, 0, %p2;
	add.s32 	%r44, %r41, %r43;
	sub.s32 	%r45, %r42, %r44;
	div.u32 	%r46, %r45, %r3;
	add.s32 	%r7, %r46, %r43;
	and.b32  	%r47, %r7, 3;
	setp.eq.s32 	%p3, %r47, 3;
	mov.f32 	%f154, 0f00000000;
	mov.u32 	%r120, %r126;
	@%p3 bra 	$L__BB2_4;
	add.s32 	%r48, %r7, 1;
	and.b32  	%r49, %r48, 3;
	neg.s32 	%r118, %r49;
	mov.f32 	%f154, 0f00000000;
	mov.u32 	%r120, %r126;
$L__BB2_3:
	.pragma "nounroll";
	mul.wide.s32 	%rd10, %r120, 16;
	add.s64 	%rd11, %rd1, %rd10;
	ld.global.nc.v4.f32 	{%f33, %f34, %f35, %f36}, [%rd11];
	abs.f32 	%f37, %f33;
	max.f32 	%f38, %f154, %f37;
	abs.f32 	%f39, %f34;
	max.f32 	%f40, %f38, %f39;
	abs.f32 	%f41, %f35;
	max.f32 	%f42, %f40, %f41;
	abs.f32 	%f43, %f36;
	max.f32 	%f154, %f42, %f43;
	add.s32 	%r120, %r120, %r3;
	add.s32 	%r118, %r118, 1;
	setp.ne.s32 	%p4, %r118, 0;
	@%p4 bra 	$L__BB2_3;
$L__BB2_4:
	setp.lt.u32 	%p5, %r7, 3;
	@%p5 bra 	$L__BB2_7;
	mul.wide.s32 	%rd14, %r3, 16;
	shl.b32 	%r50, %r3, 2;
$L__BB2_6:
	mul.wide.s32 	%rd12, %r120, 16;
	add.s64 	%rd13, %rd1, %rd12;
	ld.global.nc.v4.f32 	{%f44, %f45, %f46, %f47}, [%rd13];
	abs.f32 	%f48, %f44;
	max.f32 	%f49, %f154, %f48;
	abs.f32 	%f50, %f45;
	max.f32 	%f51, %f49, %f50;
	abs.f32 	%f52, %f46;
	max.f32 	%f53, %f51, %f52;
	abs.f32 	%f54, %f47;
	max.f32 	%f55, %f53, %f54;
	add.s64 	%rd15, %rd13, %rd14;
	ld.global.nc.v4.f32 	{%f56, %f57, %f58, %f59}, [%rd15];
	abs.f32 	%f60, %f56;
	max.f32 	%f61, %f55, %f60;
	abs.f32 	%f62, %f57;
	max.f32 	%f63, %f61, %f62;
	abs.f32 	%f64, %f58;
	max.f32 	%f65, %f63, %f64;
	abs.f32 	%f66, %f59;
	max.f32 	%f67, %f65, %f66;
	add.s64 	%rd16, %rd15, %rd14;
	ld.global.nc.v4.f32 	{%f68, %f69, %f70, %f71}, [%rd16];
	abs.f32 	%f72, %f68;
	max.f32 	%f73, %f67, %f72;
	abs.f32 	%f74, %f69;
	max.f32 	%f75, %f73, %f74;
	abs.f32 	%f76, %f70;
	max.f32 	%f77, %f75, %f76;
	abs.f32 	%f78, %f71;
	max.f32 	%f79, %f77, %f78;
	add.s64 	%rd17, %rd16, %rd14;
	ld.global.nc.v4.f32 	{%f80, %f81, %f82, %f83}, [%rd17];
	abs.f32 	%f84, %f80;
	max.f32 	%f85, %f79, %f84;
	abs.f32 	%f86, %f81;
	max.f32 	%f87, %f85, %f86;
	abs.f32 	%f88, %f82;
	max.f32 	%f89, %f87, %f88;
	abs.f32 	%f90, %f83;
	max.f32 	%f154, %f89, %f90;
	add.s32 	%r120, %r50, %r120;
	setp.lt.s32 	%p6, %r120, %r6;
	@%p6 bra 	$L__BB2_6;
$L__BB2_7:
	shl.b32 	%r51, %r6, 2;
	add.s32 	%r124, %r51, %r126;
	setp.ge.s32 	%p7, %r124, %r36;
	@%p7 bra 	$L__BB2_14;
	add.s32 	%r52, %r124, %r3;
	max.s32 	%r53, %r36, %r52;
	setp.lt.s32 	%p8, %r52, %r36;
	selp.u32 	%r54, 1, 0, %p8;
	add.s32 	%r55, %r52, %r54;
	sub.s32 	%r56, %r53, %r55;
	div.u32 	%r57, %r56, %r3;
	add.s32 	%r17, %r57, %r54;
	and.b32  	%r58, %r17, 3;
	setp.eq.s32 	%p9, %r58, 3;
	@%p9 bra 	$L__BB2_11;
	add.s32 	%r59, %r17, 1;
	and.b32  	%r60, %r59, 3;
	neg.s32 	%r122, %r60;
$L__BB2_10:
	.pragma "nounroll";
	mul.wide.s32 	%rd18, %r124, 4;
	add.s64 	%rd19, %rd1, %rd18;
	ld.global.nc.f32 	%f92, [%rd19];
	abs.f32 	%f93, %f92;
	max.f32 	%f154, %f154, %f93;
	add.s32 	%r124, %r124, %r3;
	add.s32 	%r122, %r122, 1;
	setp.ne.s32 	%p10, %r122, 0;
	@%p10 bra 	$L__BB2_10;
$L__BB2_11:
	setp.lt.u32 	%p11, %r17, 3;
	@%p11 bra 	$L__BB2_14;
	mul.wide.s32 	%rd22, %r3, 4;
	shl.b32 	%r61, %r3, 2;
$L__BB2_13:
	mul.wide.s32 	%rd20, %r124, 4;
	add.s64 	%rd21, %rd1, %rd20;
	ld.global.nc.f32 	%f94, [%rd21];
	abs.f32 	%f95, %f94;
	max.f32 	%f96, %f154, %f95;
	add.s64 	%rd23, %rd21, %rd22;
	ld.global.nc.f32 	%f97, [%rd23];
	abs.f32 	%f98, %f97;
	max.f32 	%f99, %f96, %f98;
	add.s64 	%rd24, %rd23, %rd22;
	ld.global.nc.f32 	%f100, [%rd24];
	abs.f32 	%f101, %f100;
	max.f32 	%f102, %f99, %f101;
	add.s64 	%rd25, %rd24, %rd22;
	ld.global.nc.f32 	%f103, [%rd25];
	abs.f32 	%f104, %f103;
	max.f32 	%f154, %f102, %f104;
	add.s32 	%r124, %r61, %r124;
	setp.lt.s32 	%p12, %r124, %r36;
	@%p12 bra 	$L__BB2_13;
$L__BB2_14:
	and.b32  	%r26, %r4, 31;
	mov.b32 	%r62, %f154;
	shfl.sync.bfly.b32	%r63|%p13, %r62, 16, 31, -1;
	mov.b32 	%f105, %r63;
	max.f32 	%f106, %f154, %f105;
	mov.b32 	%r64, %f106;
	shfl.sync.bfly.b32	%r65|%p14, %r64, 8, 31, -1;
	mov.b32 	%f107, %r65;
	max.f32 	%f108, %f106, %f107;
	mov.b32 	%r66, %f108;
	shfl.sync.bfly.b32	%r67|%p15, %r66, 4, 31, -1;
	mov.b32 	%f109, %r67;
	max.f32 	%f110, %f108, %f109;
	mov.b32 	%r68, %f110;
	shfl.sync.bfly.b32	%r69|%p16, %r68, 2, 31, -1;
	mov.b32 	%f111, %r69;
	max.f32 	%f112, %f110, %f111;
	mov.b32 	%r70, %f112;
	shfl.sync.bfly.b32	%r71|%p17, %r70, 1, 31, -1;
	mov.b32 	%f113, %r71;
	max.f32 	%f156, %f112, %f113;
	setp.lt.u32 	%p18, %r1, 64;
	@%p18 bra 	$L__BB2_23;
	setp.ne.s32 	%p19, %r26, 0;
	@%p19 bra 	$L__BB2_17;
	shr.u32 	%r72, %r4, 3;
	and.b32  	%r73, %r72, 124;
	mov.u32 	%r74, smem;
	add.s32 	%r75, %r74, %r73;
	st.shared.f32 	[%r75], %f156;
$L__BB2_17:
	bar.sync 	0;
	setp.gt.u32 	%p20, %r4, 31;
	@%p20 bra 	$L__BB2_22;
	shr.u32 	%r76, %r1, 5;
	setp.ge.u32 	%p21, %r26, %r76;
	mov.f32 	%f155, 0f00000000;
	@%p21 bra 	$L__BB2_20;
	shl.b32 	%r77, %r26, 2;
	mov.u32 	%r78, smem;
	add.s32 	%r79, %r78, %r77;
	ld.shared.f32 	%f155, [%r79];
$L__BB2_20:
	setp.ne.s32 	%p22, %r26, 0;
	mov.b32 	%r80, %f155;
	shfl.sync.bfly.b32	%r81|%p23, %r80, 16, 31, -1;
	mov.b32 	%f115, %r81;
	max.f32 	%f116, %f155, %f115;
	mov.b32 	%r82, %f116;
	shfl.sync.bfly.b32	%r83|%p24, %r82, 8, 31, -1;
	mov.b32 	%f117, %r83;
	max.f32 	%f118, %f116, %f117;
	mov.b32 	%r84, %f118;
	shfl.sync.bfly.b32	%r85|%p25, %r84, 4, 31, -1;
	mov.b32 	%f119, %r85;
	max.f32 	%f120, %f118, %f119;
	mov.b32 	%r86, %f120;
	shfl.sync.bfly.b32	%r87|%p26, %r86, 2, 31, -1;
	mov.b32 	%f121, %r87;
	max.f32 	%f122, %f120, %f121;
	mov.b32 	%r88, %f122;
	shfl.sync.bfly.b32	%r89|%p27, %r88, 1, 31, -1;
	mov.b32 	%f123, %r89;
	max.f32 	%f18, %f122, %f123;
	@%p22 bra 	$L__BB2_22;
	st.shared.f32 	[smem], %f18;
$L__BB2_22:
	bar.sync 	0;
	ld.shared.f32 	%f156, [smem];
$L__BB2_23:
	setp.ne.s32 	%p28, %r4, 0;
	@%p28 bra 	$L__BB2_25;
	mov.b32 	%r90, %f156;
	atom.global.max.u32 	%r91, [%rd3], %r90;
	membar.gl;
	atom.global.add.u32 	%r92, [%rd2], 1;
	add.s32 	%r93, %r2, -1;
	setp.eq.s32 	%p29, %r92, %r93;
	selp.u16 	%rs2, 1, 0, %p29;
	st.shared.u8 	[_ZZ25fused_absmax_quantize_f32E13is_last_block], %rs2;
$L__BB2_25:
	setp.ne.s32 	%p30, %r4, 0;
	bar.sync 	0;
	ld.shared.u8 	%rs1, [_ZZ25fused_absmax_quantize_f32E13is_last_block];
	setp.eq.s16 	%p31, %rs1, 0;
	or.pred  	%p32, %p30, %p31;
	@%p32 bra 	$L__BB2_27;
	ld.global.f32 	%f124, [%rd3];
	setp.gt.f32 	%p33, %f124, 0f00000000;
	div.rn.f32 	%f125, %f124, 0f43E00000;
	selp.f32 	%f126, %f125, 0f3F800000, %p33;
	cvta.to.global.u64 	%rd26, %rd6;
	st.global.f32 	[%rd26], %f126;
$L__BB2_27:
	setp.ne.s16 	%p34, %rs1, 0;
	@%p34 bra 	$L__BB2_31;
	setp.ne.s32 	%p35, %r4, 0;
	@%p35 bra 	$L__BB2_30;
$L__BB2_29:
	atom.global.or.b32 	%r94, [%rd2], 0;
	setp.lt.u32 	%p36, %r94, %r2;
	@%p36 bra 	$L__BB2_29;
$L__BB2_30:
	bar.sync 	0;
$L__BB2_31:
	setp.ne.s32 	%p37, %r4, 0;
	@%p37 bra 	$L__BB2_33;
	ld.global.f32 	%f127, [%rd3];
	setp.gt.f32 	%p38, %f127, 0f00000000;
	mov.f32 	%f128, 0f43E00000;
	div.rn.f32 	%f129, %f128, %f127;
	selp.f32 	%f130, %f129, 0f3F800000, %p38;
	st.shared.f32 	[_ZZ25fused_absmax_quantize_f32E7s_scale], %f130;
$L__BB2_33:
	bar.sync 	0;
	setp.ge.s32 	%p39, %r126, %r36;
	@%p39 bra 	$L__BB2_43;
	ld.shared.f32 	%f21, [_ZZ25fused_absmax_quantize_f32E7s_scale];
	cvta.to.global.u64 	%rd4, %rd5;
$L__BB2_35:
	mul.wide.s32 	%rd27, %r126, 4;
	add.s64 	%rd28, %rd1, %rd27;
	ld.global.nc.f32 	%f131, [%rd28];
	mul.f32 	%f132, %f21, %f131;
	max.f32 	%f133, %f132, 0fC3E00000;
	min.f32 	%f22, %f133, 0f43E00000;
	abs.f32 	%f23, %f22;
	setp.lt.f32 	%p40, %f23, 0f3B000000;
	mov.b32 	%r128, 0;
	@%p40 bra 	$L__BB2_42;
	setp.geu.f32 	%p41, %f23, 0f3C800000;
	@%p41 bra 	$L__BB2_38;
	mul.f32 	%f141, %f23, 0f44000000;
	mov.f32 	%f142, 0f3F000000;
	add.rz.f32 	%f143, %f141, %f142;
	cvt.rzi.f32.f32 	%f144, %f143;
	cvt.rzi.s32.f32 	%r114, %f144;
	min.s32 	%r115, %r114, 7;
	max.s32 	%r128, %r115, 1;
	bra.uni 	$L__BB2_42;
$L__BB2_38:
	abs.f32 	%f24, %f23;
	setp.lt.f32 	%p42, %f24, 0f00800000;
	mul.f32 	%f134, %f23, 0f4B800000;
	selp.f32 	%f25, %f134, %f23, %p42;
	mov.b32 	%r29, %f25;
	shr.u32 	%r96, %r29, 23;
	and.b32  	%r30, %r96, 255;
	setp.neu.f32 	%p43, %f24, 0f00000000;
	setp.ne.s32 	%p44, %r30, 255;
	and.pred  	%p45, %p43, %p44;
	@%p45 bra 	$L__BB2_40;
	add.f32 	%f157, %f25, %f25;
	mov.b32 	%r127, 0;
	bra.uni 	$L__BB2_41;
$L__BB2_40:
	setp.lt.f32 	%p46, %f24, 0f00800000;
	selp.b32 	%r97, -150, -126, %p46;
	add.s32 	%r127, %r97, %r30;
	and.b32  	%r98, %r29, -2139095041;
	or.b32  	%r99, %r98, 1056964608;
	mov.b32 	%f157, %r99;
$L__BB2_41:
	max.s32 	%r101, %r127, -5;
	min.s32 	%r102, %r101, 9;
	add.s32 	%r103, %r102, 6;
	fma.rn.f32 	%f135, %f157, 0f40000000, 0fBF800000;
	mul.f32 	%f136, %f135, 0f41000000;
	mov.f32 	%f137, 0f3F000000;
	copysign.f32 	%f138, %f136, %f137;
	add.rz.f32 	%f139, %f136, %f138;
	cvt.rzi.f32.f32 	%f140, %f139;
	cvt.rzi.s32.f32 	%r104, %f140;
	setp.gt.s32 	%p47, %r104, 7;
	add.s32 	%r105, %r102, 7;
	setp.gt.s32 	%p48, %r127, 8;
	selp.b32 	%r106, 15, %r105, %p48;
	selp.b32 	%r107, 6, 0, %p48;
	selp.b32 	%r108, %r106, %r103, %p47;
	selp.b32 	%r109, %r107, %r104, %p47;
	setp.eq.s32 	%p49, %r108, 15;
	setp.eq.s32 	%p50, %r109, 7;
	shl.b32 	%r111, %r108, 3;
	selp.b32 	%r112, 6, %r109, %p50;
	selp.b32 	%r113, %r112, %r109, %p49;
	or.b32  	%r128, %r113, %r111;
$L__BB2_42:
	cvt.s64.s32 	%rd29, %r126;
	setp.lt.f32 	%p51, %f22, 0f00000000;
	selp.b32 	%r116, 128, 0, %p51;
	or.b32  	%r117, %r128, %r116;
	add.s64 	%rd30, %rd4, %rd29;
	st.global.u8 	[%rd30], %r117;
	add.s32 	%r126, %r126, %r3;
	setp.lt.s32 	%p52, %r126, %r36;
	@%p52 bra 	$L__BB2_35;
$L__BB2_43:
	ret;

}


// ===== COMPILED SASS (sm_100) =====

	.target	sm_100

	.elftype	@"ET_EXEC"


//--------------------- .note.nv.tkinfo           --------------------------
	.section	.note.nv.tkinfo,"",@"SHT_NOTE"
	.sectionflags	@"SHF_NOTE_NV_TKINFO"
	.tkinfo
        /*0018*/ 	.word	0x00000002
        /*0030*/ 	.string	""
        /*0030*/ 	.string	"ptxas"
        /*0030*/ 	.string	"Cuda compilation tools, release 13.0, V13.0.88"
        /*0030*/ 	.string	"Build cuda_13.0.r13.0/compiler.36424714_0"
        /*0030*/ 	.string	"-arch sm_100 -m 64 "



//--------------------- .note.nv.cuinfo           --------------------------
	.section	.note.nv.cuinfo,"",@"SHT_NOTE"
	.sectionflags	@"SHF_NOTE_NV_CUINFO"
        /*0018*/ 	.short	0x0002
        /*001a*/ 	.short	0x0064
        /*001c*/ 	.short	0x0082
	.zero		2


//--------------------- .nv.info                  --------------------------
	.section	.nv.info,"",@"SHT_CUDA_INFO"
	.align	4


	//----- nvinfo : EIATTR_REGCOUNT
	.align		4
        /*0000*/ 	.byte	0x04, 0x2f
        /*0002*/ 	.short	(.L_1 - .L_0)
	.align		4
.L_0:
        /*0004*/ 	.word	index@(absmax_f32)
        /*0008*/ 	.word	0x00000012


	//----- nvinfo : EIATTR_FRAME_SIZE
	.align		4
.L_1:
        /*000c*/ 	.byte	0x04, 0x11
        /*000e*/ 	.short	(.L_3 - .L_2)
	.align		4
.L_2:
        /*0010*/ 	.word	index@(absmax_f32)
        /*0014*/ 	.word	0x00000000


	//----- nvinfo : EIATTR_REGCOUNT
	.align		4
.L_3:
        /*0018*/ 	.byte	0x04, 0x2f
        /*001a*/ 	.short	(.L_5 - .L_4)
	.align		4
.L_4:
        /*001c*/ 	.word	index@(quantize_f32_to_fp8)
        /*0020*/ 	.word	0x0000000f


	//----- nvinfo : EIATTR_FRAME_SIZE
	.align		4
.L_5:
        /*0024*/ 	.byte	0x04, 0x11
        /*0026*/ 	.short	(.L_7 - .L_6)
	.align		4
.L_6:
        /*0028*/ 	.word	index@($__internal_1_$__cuda_sm3x_div_rn_noftz_f32_slowpath)
        /*002c*/ 	.word	0x00000000


	//----- nvinfo : EIATTR_FRAME_SIZE
	.align		4
.L_7:
        /*0030*/ 	.byte	0x04, 0x11
        /*0032*/ 	.short	(.L_9 - .L_8)
	.align		4
.L_8:
        /*0034*/ 	.word	index@(quantize_f32_to_fp8)
        /*0038*/ 	.word	0x00000000


	//----- nvinfo : EIATTR_REGCOUNT
	.align		4
.L_9:
        /*003c*/ 	.byte	0x04, 0x2f
        /*003e*/ 	.short	(.L_11 - .L_10)
	.align		4
.L_10:
        /*0040*/ 	.word	index@(fused_absmax_quantize_f32)
        /*0044*/ 	.word	0x00000020


	//----- nvinfo : EIATTR_FRAME_SIZE
	.align		4
.L_11:
        /*0048*/ 	.byte	0x04, 0x11
        /*004a*/ 	.short	(.L_13 - .L_12)
	.align		4
.L_12:
        /*004c*/ 	.word	index@($__internal_0_$__cuda_sm3x_div_rn_noftz_f32_slowpath)
        /*0050*/ 	.word	0x00000000


	//----- nvinfo : EIATTR_FRAME_SIZE
	.align		4
.L_13:
        /*0054*/ 	.byte	0x04, 0x11
        /*0056*/ 	.short	(.L_15 - .L_14)
	.align		4
.L_14:
        /*0058*/ 	.word	index@(fused_absmax_quantize_f32)
        /*005c*/ 	.word	0x00000000


	//----- nvinfo : EIATTR_MIN_STACK_SIZE
	.align		4
.L_15:
        /*0060*/ 	.byte	0x04, 0x12
        /*0062*/ 	.short	(.L_17 - .L_16)
	.align		4
.L_16:
        /*0064*/ 	.word	index@(fused_absmax_quantize_f32)
        /*0068*/ 	.word	0x00000000


	//----- nvinfo : EIATTR_MIN_STACK_SIZE
	.align		4
.L_17:
        /*006c*/ 	.byte	0x04, 0x12
        /*006e*/ 	.short	(.L_19 - .L_18)
	.align		4
.L_18:
        /*0070*/ 	.word	index@(quantize_f32_to_fp8)
        /*0074*/ 	.word	0x00000000


	//----- nvinfo : EIATTR_MIN_STACK_SIZE
	.align		4
.L_19:
        /*0078*/ 	.byte	0x04, 0x12
        /*007a*/ 	.short	(.L_21 - .L_20)
	.align		4
.L_20:
        /*007c*/ 	.word	index@(absmax_f32)
        /*0080*/ 	.word	0x00000000
.L_21:


//--------------------- .nv.compat                --------------------------
	.section	.nv.compat,"",@"SHT_CUDA_COMPAT_INFO"
	.align	4
        /*0000*/ 	.byte	0x02, 0x09, 0x00, 0x00, 0x02, 0x02, 0x01, 0x00, 0x02, 0x05, 0x05, 0x00, 0x03, 0x07, 0x01, 0x01
        /*0010*/ 	.byte	0x02, 0x03, 0x00, 0x00, 0x02, 0x06, 0x01, 0x00, 0x04, 0x0b, 0x08, 0x00, 0x01, 0x00, 0x00, 0x00
        /*0020*/ 	.byte	0x00, 0x00, 0x00, 0x00


//--------------------- .nv.info.fused_absmax_quantize_f32 --------------------------
	.section	.nv.info.fused_absmax_quantize_f32,"",@"SHT_CUDA_INFO"
	.sectionflags	@""
	.align	4


	//----- nvinfo : EIATTR_CUDA_API_VERSION
	.align		4
        /*0000*/ 	.byte	0x04, 0x37
        /*0002*/ 	.short	(.L_23 - .L_22)
.L_22:
        /*0004*/ 	.word	0x00000082


	//----- nvinfo : EIATTR_KPARAM_INFO
	.align		4
.L_23:
        /*0008*/ 	.byte	0x04, 0x17
        /*000a*/ 	.short	(.L_25 - .L_24)
.L_24:
        /*000c*/ 	.word	0x00000000
        /*0010*/ 	.short	0x0005
        /*0012*/ 	.short	0x0028
        /*0014*/ 	.byte	0x00, 0xf0, 0x11, 0x00


	//----- nvinfo : EIATTR_KPARAM_INFO
	.align		4
.L_25:
        /*0018*/ 	.byte	0x04, 0x17
        /*001a*/ 	.short	(.L_27 - .L_26)
.L_26:
        /*001c*/ 	.word	0x00000000
        /*0020*/ 	.short	0x0004
        /*0022*/ 	.short	0x0020
        /*0024*/ 	.byte	0x00, 0xf5, 0x21, 0x00


	//----- nvinfo : EIATTR_KPARAM_INFO
	.align		4
.L_27:
        /*0028*/ 	.byte	0x04, 0x17
        /*002a*/ 	.short	(.L_29 - .L_28)
.L_28:
        /*002c*/ 	.word	0x00000000
        /*0030*/ 	.short	0x0003
        /*0032*/ 	.short	0x0018
        /*0034*/ 	.byte	0x00, 0xf5, 0x21, 0x00


	//----- nvinfo : EIATTR_KPARAM_INFO
	.align		4
.L_29:
        /*0038*/ 	.byte	0x04, 0x17
        /*003a*/ 	.short	(.L_31 - .L_30)
.L_30:
        /*003c*/ 	.word	0x00000000
        /*0040*/ 	.short	0x0002
        /*0042*/ 	.short	0x0010
        /*0044*/ 	.byte	0x00, 0xf5, 0x21, 0x00


	//----- nvinfo : EIATTR_KPARAM_INFO
	.align		4
.L_31:
        /*0048*/ 	.byte	0x04, 0x17
        /*004a*/ 	.short	(.L_33 - .L_32)
.L_32:
        /*004c*/ 	.word	0x00000000
        /*0050*/ 	.short	0x0001
        /*0052*/ 	.short	0x0008
        /*0054*/ 	.byte	0x00, 0xf5, 0x21, 0x00


	//----- nvinfo : EIATTR_KPARAM_INFO
	.align		4
.L_33:
        /*0058*/ 	.byte	0x04, 0x17
        /*005a*/ 	.short	(.L_35 - .L_34)
.L_34:
        /*005c*/ 	.word	0x00000000
        /*0060*/ 	.short	0x0000
        /*0062*/ 	.short	0x0000
        /*0064*/ 	.byte	0x00, 0xf5, 0x21, 0x00


	//----- nvinfo : EIATTR_SPARSE_MMA_MASK
	.align		4
.L_35:
        /*0068*/ 	.byte	0x03, 0x50
        /*006a*/ 	.short	0x0000


	//----- nvinfo : EIATTR_MAXREG_COUNT
	.align		4
        /*006c*/ 	.byte	0x03, 0x1b
        /*006e*/ 	.short	0x00ff


	//----- nvinfo : EIATTR_NUM_BARRIERS
	.align		4
        /*0070*/ 	.byte	0x02, 0x4c
        /*0072*/ 	.byte	0x01
	.zero		1


	//----- nvinfo : EIATTR_MERCURY_ISA_VERSION
	.align		4
        /*0074*/ 	.byte	0x03, 0x5f
        /*0076*/ 	.short	0x0101


	//----- nvinfo : EIATTR_COOP_GROUP_MASK_REGIDS
	.align		4
        /*0078*/ 	.byte	0x04, 0x29
        /*007a*/ 	.short	(.L_37 - .L_36)


	//   ....[0]....
.L_36:
        /*007c*/ 	.word	0xffffffff


	//   ....[1]....
        /*0080*/ 	.word	0xffffffff


	//   ....[2]....
        /*0084*/ 	.word	0xffffffff


	//   ....[3]....
        /*0088*/ 	.word	0xffffffff


	//   ....[4]....
        /*008c*/ 	.word	0xffffffff


	//   ....[5]....
        /*0090*/ 	.word	0xffffffff


	//   ....[6]....
        /*0094*/ 	.word	0xffffffff


	//   ....[7]....
        /*0098*/ 	.word	0xffffffff


	//   ....[8]....
        /*009c*/ 	.word	0xffffffff


	//   ....[9]....
        /*00a0*/ 	.word	0xffffffff


	//   ....[10]....
        /*00a4*/ 	.word	0x05000008


	//   ....[11]....
        /*00a8*/ 	.word	0x05000008


	//   ....[12]....
        /*00ac*/ 	.word	0x05000008


	//   ....[13]....
        /*00b0*/ 	.word	0x05000008


	//   ....[14]....
        /*00b4*/ 	.word	0x05000008


	//----- nvinfo : EIATTR_COOP_GROUP_INSTR_OFFSETS
	.align		4
.L_37:
        /*00b8*/ 	.byte	0x04, 0x28
        /*00ba*/ 	.short	(.L_39 - .L_38)


	//   ....[0]....
.L_38:
        /*00bc*/ 	.word	0x00000910


	//   ....[1]....
        /*00c0*/ 	.word	0x00000940


	//   ....[2]....
        /*00c4*/ 	.word	0x00000960


	//   ....[3]....
        /*00c8*/ 	.word	0x00000980


	//   ....[4]....
        /*00cc*/ 	.word	0x000009a0


	//   ....[5]....
        /*00d0*/ 	.word	0x00000b50


	//   ....[6]....
        /*00d4*/ 	.word	0x00000b70


	//   ....[7]....
        /*00d8*/ 	.word	0x00000b90


	//   ....[8]....
        /*00dc*/ 	.word	0x00000bb0


	//   ....[9]....
        /*00e0*/ 	.word	0x00000bd0


	//   ....[10]....
        /*00e4*/ 	.word	0x000016b0


	//   ....[11]....
        /*00e8*/ 	.word	0x00001720


	//   ....[12]....
        /*00ec*/ 	.word	0x00001790


	//   ....[13]....
        /*00f0*/ 	.word	0x00001800


	//   ....[14]....
        /*00f4*/ 	.word	0x00001870


	//----- nvinfo : EIATTR_VRC_CTA_INIT_COUNT
	.align		4
.L_39:
        /*00f8*/ 	.byte	0x02, 0x4a
	.zero		1
	.zero		1


	//----- nvinfo : EIATTR_EXIT_INSTR_OFFSETS
	.align		4
        /*00fc*/ 	.byte	0x04, 0x1c
        /*00fe*/ 	.short	(.L_41 - .L_40)


	//   ....[0]....
.L_40:
        /*0100*/ 	.word	0x00001210


	//   ....[1]....
        /*0104*/ 	.word	0x00001660


	//----- nvinfo : EIATTR_CRS_STACK_SIZE
	.align		4
.L_41:
        /*0108*/ 	.byte	0x04, 0x1e
        /*010a*/ 	.short	(.L_43 - .L_42)
.L_42:
        /*010c*/ 	.word	0x00000000


	//----- nvinfo : EIATTR_CBANK_PARAM_SIZE
	.align		4
.L_43:
        /*0110*/ 	.byte	0x03, 0x19
        /*0112*/ 	.short	0x002c


	//----- nvinfo : EIATTR_PARAM_CBANK
	.align		4
        /*0114*/ 	.byte	0x04, 0x0a
        /*0116*/ 	.short	(.L_45 - .L_44)
	.align		4
.L_44:
        /*0118*/ 	.word	index@(.nv.constant0.fused_absmax_quantize_f32)
        /*011c*/ 	.short	0x0380
        /*011e*/ 	.short	0x002c


	//----- nvinfo : EIATTR_SW_WAR
	.align		4
.L_45:
        /*0120*/ 	.byte	0x04, 0x36
        /*0122*/ 	.short	(.L_47 - .L_46)
.L_46:
        /*0124*/ 	.word	0x00000008
.L_47:


//--------------------- .nv.info.quantize_f32_to_fp8 --------------------------
	.section	.nv.info.quantize_f32_to_fp8,"",@"SHT_CUDA_INFO"
	.sectionflags	@""
	.align	4


	//----- nvinfo : EIATTR_CUDA_API_VERSION
	.align		4
        /*0000*/ 	.byte	0x04, 0x37
        /*0002*/ 	.short	(.L_49 - .L_48)
.L_48:
        /*0004*/ 	.word	0x00000082


	//----- nvinfo : EIATTR_KPARAM_INFO
	.align		4
.L_49:
        /*0008*/ 	.byte	0x04, 0x17
        /*000a*/ 	.short	(.L_51 - .L_50)
.L_50:
        /*000c*/ 	.word	0x00000000
        /*0010*/ 	.short	0x0004
        /*0012*/ 	.short	0x0020
        /*0014*/ 	.byte	0x00, 0xf0, 0x11, 0x00


	//----- nvinfo : EIATTR_KPARAM_INFO
	.align		4
.L_51:
        /*0018*/ 	.byte	0x04, 0x17
        /*001a*/ 	.short	(.L_53 - .L_52)
.L_52:
        /*001c*/ 	.word	0x00000000
        /*0020*/ 	.short	0x0003
        /*0022*/ 	.short	0x0018
        /*0024*/ 	.byte	0x00, 0xf5, 0x21, 0x00


	//----- nvinfo : EIATTR_KPARAM_INFO
	.align		4
.L_53:
        /*0028*/ 	.byte	0x04, 0x17
        /*002a*/ 	.short	(.L_55 - .L_54)
.L_54:
        /*002c*/ 	.word	0x00000000
        /*0030*/ 	.short	0x0002
        /*0032*/ 	.short	0x0010
        /*0034*/ 	.byte	0x00, 0xf5, 0x21, 0x00


	//----- nvinfo : EIATTR_KPARAM_INFO
	.align		4
.L_55:
        /*0038*/ 	.byte	0x04, 0x17
        /*003a*/ 	.short	(.L_57 - .L_56)
.L_56:
        /*003c*/ 	.word	0x00000000
        /*0040*/ 	.short	0x0001
        /*0042*/ 	.short	0x0008
        /*0044*/ 	.byte	0x00, 0xf5, 0x21, 0x00


	//----- nvinfo : EIATTR_KPARAM_INFO
	.align		4
.L_57:
        /*0048*/ 	.byte	0x04, 0x17
        /*004a*/ 	.short	(.L_59 - .L_58)
.L_58:
        /*004c*/ 	.word	0x00000000
        /*0050*/ 	.short	0x0000
        /*0052*/ 	.short	0x0000
        /*0054*/ 	.byte	0x00, 0xf5, 0x21, 0x00


	//----- nvinfo : EIATTR_SPARSE_MMA_MASK
	.align		4
.L_59:
        /*0058*/ 	.byte	0x03, 0x50
        /*005a*/ 	.short	0x0000


	//----- nvinfo : EIATTR_MAXREG_COUNT
	.align		4
        /*005c*/ 	.byte	0x03, 0x1b
        /*005e*/ 	.short	0x00ff


	//----- nvinfo : EIATTR_NUM_BARRIERS
	.align		4
        /*0060*/ 	.byte	0x02, 0x4c
        /*0062*/ 	.byte	0x01
	.zero		1


	//----- nvinfo : EIATTR_MERCURY_ISA_VERSION
	.align		4
        /*0064*/ 	.byte	0x03, 0x5f
        /*0066*/ 	.short	0x0101


	//----- nvinfo : EIATTR_VRC_CTA_INIT_COUNT
	.align		4
        /*0068*/ 	.byte	0x02, 0x4a
	.zero		1
	.zero		1


	//----- nvinfo : EIATTR_EXIT_INSTR_OFFSETS
	.align		4
        /*006c*/ 	.byte	0x04, 0x1c
        /*006e*/ 	.short	(.L_61 - .L_60)


	//   ....[0]....
.L_60:
        /*0070*/ 	.word	0x000003a0


	//   ....[1]....
        /*0074*/ 	.word	0x000007b0


	//----- nvinfo : EIATTR_CRS_STACK_SIZE
	.align		4
.L_61:
        /*0078*/ 	.byte	0x04, 0x1e
        /*007a*/ 	.short	(.L_63 - .L_62)
.L_62:
        /*007c*/ 	.word	0x00000000


	//----- nvinfo : EIATTR_CBANK_PARAM_SIZE
	.align		4
.L_63:
        /*0080*/ 	.byte	0x03, 0x19
        /*0082*/ 	.short	0x0024


	//----- nvinfo : EIATTR_PARAM_CBANK
	.align		4
        /*0084*/ 	.byte	0x04, 0x0a
        /*0086*/ 	.short	(.L_65 - .L_64)
	.align		4
.L_64:
        /*0088*/ 	.word	index@(.nv.constant0.quantize_f32_to_fp8)
        /*008c*/ 	.short	0x0380
        /*008e*/ 	.short	0x0024


	//----- nvinfo : EIATTR_SW_WAR
	.align		4
.L_65:
        /*0090*/ 	.byte	0x04, 0x36
        /*0092*/ 	.short	(.L_67 - .L_66)
.L_66:
        /*0094*/ 	.word	0x00000008
.L_67:


//--------------------- .nv.info.absmax_f32       --------------------------
	.section	.nv.info.absmax_f32,"",@"SHT_CUDA_INFO"
	.sectionflags	@""
	.align	4


	//----- nvinfo : EIATTR_CUDA_API_VERSION
	.align		4
        /*0000*/ 	.byte	0x04, 0x37
        /*0002*/ 	.short	(.L_69 - .L_68)
.L_68:
        /*0004*/ 	.word	0x00000082


	//----- nvinfo : EIATTR_KPARAM_INFO
	.align		4
.L_69:
        /*0008*/ 	.byte	0x04, 0x17
        /*000a*/ 	.short	(.L_71 - .L_70)
.L_70:
        /*000c*/ 	.word	0x00000000
        /*0010*/ 	.short	0x0002
        /*0012*/ 	.short	0x0010
        /*0014*/ 	.byte	0x00, 0xf0, 0x11, 0x00


	//----- nvinfo : EIATTR_KPARAM_INFO
	.align		4
.L_71:
        /*0018*/ 	.byte	0x04, 0x17
        /*001a*/ 	.short	(.L_73 - .L_72)
.L_72:
        /*001c*/ 	.word	0x00000000
        /*0020*/ 	.short	0x0001
        /*0022*/ 	.short	0x0008
        /*0024*/ 	.byte	0x00, 0xf5, 0x21, 0x00


	//----- nvinfo : EIATTR_KPARAM_INFO
	.align		4
.L_73:
        /*0028*/ 	.byte	0x04, 0x17
        /*002a*/ 	.short	(.L_75 - .L_74)
.L_74:
        /*002c*/ 	.word	0x00000000
        /*0030*/ 	.short	0x0000
        /*0032*/ 	.short	0x0000
        /*0034*/ 	.byte	0x00, 0xf5, 0x21, 0x00


	//----- nvinfo : EIATTR_SPARSE_MMA_MASK
	.align		4
.L_75:
        /*0038*/ 	.byte	0x03, 0x50
        /*003a*/ 	.short	0x0000


	//----- nvinfo : EIATTR_MAXREG_COUNT
	.align		4
        /*003c*/ 	.byte	0x03, 0x1b
        /*003e*/ 	.short	0x00ff


	//----- nvinfo : EIATTR_NUM_BARRIERS
	.align		4
        /*0040*/ 	.byte	0x02, 0x4c
        /*0042*/ 	.byte	0x01
	.zero		1


	//----- nvinfo : EIATTR_MERCURY_ISA_VERSION
	.align		4
        /*0044*/ 	.byte	0x03, 0x5f
        /*0046*/ 	.short	0x0101


	//----- nvinfo : EIATTR_COOP_GROUP_MASK_REGIDS
	.align		4
        /*0048*/ 	.byte	0x04, 0x29
        /*004a*/ 	.short	(.L_77 - .L_76)


	//   ....[0]....
.L_76:
        /*004c*/ 	.word	0xffffffff


	//   ....[1]....
        /*0050*/ 	.word	0xffffffff


	//   ....[2]....
        /*0054*/ 	.word	0xffffffff


	//   ....[3]....
        /*0058*/ 	.word	0xffffffff


	//   ....[4]....
        /*005c*/ 	.word	0xffffffff


	//   ....[5]....
        /*0060*/ 	.word	0xffffffff


	//   ....[6]....
        /*0064*/ 	.word	0xffffffff


	//   ....[7]....
        /*0068*/ 	.word	0xffffffff


	//   ....[8]....
        /*006c*/ 	.word	0xffffffff


	//   ....[9]....
        /*0070*/ 	.word	0xffffffff


	//   ....[10]....
        /*0074*/ 	.word	0x05000008


	//   ....[11]....
        /*0078*/ 	.word	0x05000008


	//   ....[12]....
        /*007c*/ 	.word	0x05000008


	//   ....[13]....
        /*0080*/ 	.word	0x05000008


	//   ....[14]....
        /*0084*/ 	.word	0x05000008


	//----- nvinfo : EIATTR_COOP_GROUP_INSTR_OFFSETS
	.align		4
.L_77:
        /*0088*/ 	.byte	0x04, 0x28
        /*008a*/ 	.short	(.L_79 - .L_78)


	//   ....[0]....
.L_78:
        /*008c*/ 	.word	0x00000290


	//   ....[1]....
        /*0090*/ 	.word	0x000002c0


	//   ....[2]....
        /*0094*/ 	.word	0x000002e0


	//   ....[3]....
        /*0098*/ 	.word	0x00000300


	//   ....[4]....
        /*009c*/ 	.word	0x00000320


	//   ....[5]....
        /*00a0*/ 	.word	0x000004b0


	//   ....[6]....
        /*00a4*/ 	.word	0x000004d0


	//   ....[7]....
        /*00a8*/ 	.word	0x000004f0


	//   ....[8]....
        /*00ac*/ 	.word	0x00000510


	//   ....[9]....
        /*00b0*/ 	.word	0x00000530


	//   ....[10]....
        /*00b4*/ 	.word	0x00000680


	//   ....[11]....
        /*00b8*/ 	.word	0x000006f0


	//   ....[12]....
        /*00bc*/ 	.word	0x00000760


	//   ....[13]....
        /*00c0*/ 	.word	0x000007d0


	//   ....[14]....
        /*00c4*/ 	.word	0x00000840


	//----- nvinfo : EIATTR_VRC_CTA_INIT_COUNT
	.align		4
.L_79:
        /*00c8*/ 	.byte	0x02, 0x4a
	.zero		1
	.zero		1


	//----- nvinfo : EIATTR_EXIT_INSTR_OFFSETS
	.align		4
        /*00cc*/ 	.byte	0x04, 0x1c
        /*00ce*/ 	.short	(.L_81 - .L_80)


	//   ....[0]....
.L_80:
        /*00d0*/ 	.word	0x00000600


	//   ....[1]....
        /*00d4*/ 	.word	0x00000630


	//----- nvinfo : EIATTR_CRS_STACK_SIZE
	.align		4
.L_81:
        /*00d8*/ 	.byte	0x04, 0x1e
        /*00da*/ 	.short	(.L_83 - .L_82)
.L_82:
        /*00dc*/ 	.word	0x00000000


	//----- nvinfo : EIATTR_CBANK_PARAM_SIZE
	.align		4
.L_83:
        /*00e0*/ 	.byte	0x03, 0x19
        /*00e2*/ 	.short	0x0014


	//----- nvinfo : EIATTR_PARAM_CBANK
	.align		4
        /*00e4*/ 	.byte	0x04, 0x0a
        /*00e6*/ 	.short	(.L_85 - .L_84)
	.align		4
.L_84:
        /*00e8*/ 	.word	index@(.nv.constant0.absmax_f32)
        /*00ec*/ 	.short	0x0380
        /*00ee*/ 	.short	0x0014


	//----- nvinfo : EIATTR_SW_WAR
	.align		4
.L_85:
        /*00f0*/ 	.byte	0x04, 0x36
        /*00f2*/ 	.short	(.L_87 - .L_86)
.L_86:
        /*00f4*/ 	.word	0x00000008
.L_87:


//--------------------- .nv.callgraph             --------------------------
	.section	.nv.callgraph,"",@"SHT_CUDA_CALLGRAPH"
	.align	4
	.sectionentsize	8
	.align		4
        /*0000*/ 	.word	0x00000000
	.align		4
        /*0004*/ 	.word	0xffffffff
	.align		4
        /*0008*/ 	.word	0x00000000
	.align		4
        /*000c*/ 	.word	0xfffffffe
	.align		4
        /*0010*/ 	.word	0x00000000
	.align		4
        /*0014*/ 	.word	0xfffffffd
	.align		4
        /*0018*/ 	.word	0x00000000
	.align		4
        /*001c*/ 	.word	0xfffffffc


//--------------------- .text.fused_absmax_quantize_f32 --------------------------
	.section	.text.fused_absmax_quantize_f32,"ax",@progbits
	.align	128
        .global         fused_absmax_quantize_f32
        .type           fused_absmax_quantize_f32,@function
        .size           fused_absmax_quantize_f32,(.L_x_83 - fused_absmax_quantize_f32)
        .other          fused_absmax_quantize_f32,@"STO_CUDA_ENTRY STV_DEFAULT"
fused_absmax_quantize_f32:
.text.fused_absmax_quantize_f32:
[----:B------:R-:W-:Y:S01]  /*0000*/  LDC R1, c[0x0][0x37c] ;  /* 0x0000df00ff017b82 */ /* 0x000fe20000000800 */
[----:B------:R-:W0:Y:S07]  /*0010*/  S2R R20, SR_CTAID.X ;  /* 0x0000000000147919 */ /* 0x000e2e0000002500 */
[----:B------:R-:W1:Y:S01]  /*0020*/  LDC R22, c[0x0][0x3a8] ;  /* 0x0000ea00ff167b82 */ /* 0x000e620000000800 */
[----:B------:R-:W2:Y:S01]  /*0030*/  LDCU UR8, c[0x0][0x360] ;  /* 0x00006c00ff0877ac */ /* 0x000ea20008000800 */
[----:B------:R-:W-:Y:S01]  /*0040*/  BSSY.RECONVERGENT B0, `(.L_x_0) ;  /* 0x000004f000007945 */ /* 0x000fe20003800200 */
[----:B------:R-:W0:Y:S01]  /*0050*/  S2R R23, SR_TID.X ;  /* 0x0000000000177919 */ /* 0x000e220000002100 */
[----:B------:R-:W-:Y:S01]  /*0060*/  IMAD.MOV.U32 R2, RZ, RZ, RZ ;  /* 0x000000ffff027224 */ /* 0x000fe200078e00ff */
[----:B------:R-:W3:Y:S03]  /*0070*/  LDCU.64 UR6, c[0x0][0x358] ;  /* 0x00006b00ff0677ac */ /* 0x000ee60008000a00 */
[----:B------:R-:W2:Y:S01]  /*0080*/  LDC R21, c[0x0][0x370] ;  /* 0x0000dc00ff157b82 */ /* 0x000ea20000000800 */
[----:B-1----:R-:W-:-:S04]  /*0090*/  SHF.R.S32.HI R3, RZ, 0x1f, R22 ;  /* 0x0000001fff037819 */ /* 0x002fc80000011416 */
[----:B------:R-:W-:-:S04]  /*00a0*/  LEA.HI R3, R3, R22, RZ, 0x2 ;  /* 0x0000001603037211 */ /* 0x000fc800078f10ff */
[----:B------:R-:W-:Y:S01]  /*00b0*/  SHF.R.S32.HI R3, RZ, 0x2, R3 ;  /* 0x00000002ff037819 */ /* 0x000fe20000011403 */
[----:B--2---:R-:W-:Y:S02]  /*00c0*/  IMAD R0, R21, UR8, RZ ;  /* 0x0000000815007c24 */ /* 0x004fe4000f8e02ff */
[----:B0-----:R-:W-:-:S05]  /*00d0*/  IMAD R20, R20, UR8, R23 ;  /* 0x0000000814147c24 */ /* 0x001fca000f8e0217 */
[----:B------:R-:W-:-:S13]  /*00e0*/  ISETP.GE.AND P0, PT, R20, R3, PT ;  /* 0x000000031400720c */ /* 0x000fda0003f06270 */
[----:B---3--:R-:W-:Y:S05]  /*00f0*/  @P0 BRA `(.L_x_1) ;  /* 0x00000004000c0947 */ /* 0x008fea0003800000 */
[----:B------:R-:W0:Y:S01]  /*0100*/  I2F.U32.RP R8, R0 ;  /* 0x0000000000087306 */ /* 0x000e220000209000 */
[C---:B------:R-:W-:Y:S01]  /*0110*/  IMAD.IADD R2, R0.reuse, 0x1, R20 ;  /* 0x0000000100027824 */ /* 0x040fe200078e0214 */
[----:B------:R-:W-:Y:S01]  /*0120*/  ISETP.NE.U32.AND P2, PT, R0, RZ, PT ;  /* 0x000000ff0000720c */ /* 0x000fe20003f45070 */
[----:B------:R-:W-:Y:S01]  /*0130*/  IMAD.MOV R9, RZ, RZ, -R0 ;  /* 0x000000ffff097224 */ /* 0x000fe200078e0a00 */
[----:B------:R-:W1:Y:S01]  /*0140*/  LDC.64 R26, c[0x0][0x380] ;  /* 0x0000e000ff1a7b82 */ /* 0x000e620000000a00 */
[----:B------:R-:W-:Y:S01]  /*0150*/  BSSY.RECONVERGENT B1, `(.L_x_2) ;  /* 0x0000029000017945 */ /* 0x000fe20003800200 */
[----:B------:R-:W-:Y:S01]  /*0160*/  ISETP.GE.AND P0, PT, R2, R3, PT ;  /* 0x000000030200720c */ /* 0x000fe20003f06270 */
[----:B------:R-:W-:Y:S01]  /*0170*/  IMAD.MOV.U32 R25, RZ, RZ, R20 ;  /* 0x000000ffff197224 */ /* 0x000fe200078e0014 */
[----:B------:R-:W-:Y:S02]  /*0180*/  VIMNMX R7, PT, PT, R3, R2, !PT ;  /* 0x0000000203077248 */ /* 0x000fe40007fe0100 */
[----:B------:R-:W-:-:S04]  /*0190*/  SEL R6, RZ, 0x1, P0 ;  /* 0x00000001ff067807 */ /* 0x000fc80000000000 */
[----:B------:R-:W-:Y:S01]  /*01a0*/  IADD3 R7, PT, PT, R7, -R2, -R6 ;  /* 0x8000000207077210 */ /* 0x000fe20007ffe806 */
[----:B0-----:R-:W0:Y:S02]  /*01b0*/  MUFU.RCP R8, R8 ;  /* 0x0000000800087308 */ /* 0x001e240000001000 */
[----:B0-----:R-:W-:-:S06]  /*01c0*/  VIADD R4, R8, 0xffffffe ;  /* 0x0ffffffe08047836 */ /* 0x001fcc0000000000 */
[----:B------:R0:W2:Y:S02]  /*01d0*/  F2I.FTZ.U32.TRUNC.NTZ R5, R4 ;  /* 0x0000000400057305 */ /* 0x0000a4000021f000 */
[----:B0-----:R-:W-:Y:S02]  /*01e0*/  IMAD.MOV.U32 R4, RZ, RZ, RZ ;  /* 0x000000ffff047224 */ /* 0x001fe400078e00ff */
[----:B--2---:R-:W-:-:S04]  /*01f0*/  IMAD R9, R9, R5, RZ ;  /* 0x0000000509097224 */ /* 0x004fc800078e02ff */
[----:B------:R-:W-:-:S06]  /*0200*/  IMAD.HI.U32 R8, R5, R9, R4 ;  /* 0x0000000905087227 */ /* 0x000fcc00078e0004 */
[----:B------:R-:W-:-:S04]  /*0210*/  IMAD.HI.U32 R5, R8, R7, RZ ;  /* 0x0000000708057227 */ /* 0x000fc800078e00ff */
[----:B------:R-:W-:-:S04]  /*0220*/  IMAD.MOV R2, RZ, RZ, -R5 ;  /* 0x000000ffff027224 */ /* 0x000fc800078e0a05 */
[----:B------:R-:W-:-:S05]  /*0230*/  IMAD R7, R0, R2, R7 ;  /* 0x0000000200077224 */ /* 0x000fca00078e0207 */
[----:B------:R-:W-:-:S13]  /*0240*/  ISETP.GE.U32.AND P0, PT, R7, R0, PT ;  /* 0x000000000700720c */ /* 0x000fda0003f06070 */
[----:B------:R-:W-:Y:S02]  /*0250*/  @P0 IMAD.IADD R7, R7, 0x1, -R0 ;  /* 0x0000000107070824 */ /* 0x000fe400078e0a00 */
[----:B------:R-:W-:-:S03]  /*0260*/  @P0 VIADD R5, R5, 0x1 ;  /* 0x0000000105050836 */ /* 0x000fc60000000000 */
[----:B------:R-:W-:-:S13]  /*0270*/  ISETP.GE.U32.AND P1, PT, R7, R0, PT ;  /* 0x000000000700720c */ /* 0x000fda0003f26070 */
[----:B------:R-:W-:Y:S01]  /*0280*/  @P1 VIADD R5, R5, 0x1 ;  /* 0x0000000105051836 */ /* 0x000fe20000000000 */
[----:B------:R-:W-:-:S05]  /*0290*/  @!P2 LOP3.LUT R5, RZ, R0, RZ, 0x33, !PT ;  /* 0x00000000ff05a212 */ /* 0x000fca00078e33ff */
[----:B------:R-:W-:-:S05]  /*02a0*/  IMAD.IADD R5, R6, 0x1, R5 ;  /* 0x0000000106057824 */ /* 0x000fca00078e0205 */
[C---:B------:R-:W-:Y:S02]  /*02b0*/  LOP3.LUT R2, R5.reuse, 0x3, RZ, 0xc0, !PT ;  /* 0x0000000305027812 */ /* 0x040fe400078ec0ff */
[----:B------:R-:W-:Y:S02]  /*02c0*/  ISETP.GE.U32.AND P1, PT, R5, 0x3, PT ;  /* 0x000000030500780c */ /* 0x000fe40003f26070 */
[----:B------:R-:W-:Y:S01]  /*02d0*/  ISETP.NE.AND P0, PT, R2, 0x3, PT ;  /* 0x000000030200780c */ /* 0x000fe20003f05270 */
[----:B------:R-:W-:-:S12]  /*02e0*/  IMAD.MOV.U32 R2, RZ, RZ, RZ ;  /* 0x000000ffff027224 */ /* 0x000fd800078e00ff */
[----:B-1----:R-:W-:Y:S05]  /*02f0*/  @!P0 BRA `(.L_x_3) ;  /* 0x0000000000388947 */ /* 0x002fea0003800000 */
[----:B------:R-:W0:Y:S01]  /*0300*/  LDC.64 R8, c[0x0][0x380] ;  /* 0x0000e000ff087b82 */ /* 0x000e220000000a00 */
[----:B------:R-:W-:Y:S02]  /*0310*/  VIADD R2, R5, 0x1 ;  /* 0x0000000105027836 */ /* 0x000fe40000000000 */
[----:B------:R-:W-:-:S03]  /*0320*/  IMAD.MOV.U32 R25, RZ, RZ, R20 ;  /* 0x000000ffff197224 */ /* 0x000fc600078e0014 */
[----:B------:R-:W-:Y:S01]  /*0330*/  LOP3.LUT R4, R2, 0x3, RZ, 0xc0, !PT ;  /* 0x0000000302047812 */ /* 0x000fe200078ec0ff */
[----:B------:R-:W-:-:S04]  /*0340*/  IMAD.MOV.U32 R2, RZ, RZ, RZ ;  /* 0x000000ffff027224 */ /* 0x000fc800078e00ff */
[----:B------:R-:W-:-:S07]  /*0350*/  IMAD.MOV R10, RZ, RZ, -R4 ;  /* 0x000000ffff0a7224 */ /* 0x000fce00078e0a04 */
.L_x_4:
[----:B0-----:R-:W-:-:S06]  /*0360*/  IMAD.WIDE R4, R25, 0x10, R8 ;  /* 0x0000001019047825 */ /* 0x001fcc00078e0208 */
[----:B------:R-:W2:Y:S01]  /*0370*/  LDG.E.128.CONSTANT R4, desc[UR6][R4.64] ;  /* 0x0000000604047981 */ /* 0x000ea2000c1e9d00 */
[----:B------:R-:W-:Y:S02]  /*0380*/  VIADD R10, R10, 0x1 ;  /* 0x000000010a0a7836 */ /* 0x000fe40000000000 */
[----:B------:R-:W-:-:S03]  /*0390*/  IMAD.IADD R25, R0, 0x1, R25 ;  /* 0x0000000100197824 */ /* 0x000fc600078e0219 */
[----:B------:R-:W-:Y:S02]  /*03a0*/  ISETP.NE.AND P0, PT, R10, RZ, PT ;  /* 0x000000ff0a00720c */ /* 0x000fe40003f05270 */
[----:B--2---:R-:W-:-:S04]  /*03b0*/  FMNMX3 R2, R2, |R4|, |R5|, !PT ;  /* 0x4000000402027276 */ /* 0x004fc80007800405 */
[----:B------:R-:W-:-:S07]  /*03c0*/  FMNMX3 R2, R2, |R6|, |R7|, !PT ;  /* 0x4000000602027276 */ /* 0x000fce0007800407 */
[----:B------:R-:W-:Y:S05]  /*03d0*/  @P0 BRA `(.L_x_4) ;  /* 0xfffffffc00e00947 */ /* 0x000fea000383ffff */
.L_x_3:
[----:B------:R-:W-:Y:S05]  /*03e0*/  BSYNC.RECONVERGENT B1 ;  /* 0x0000000000017941 */ /* 0x000fea0003800200 */
.L_x_2:
[----:B------:R-:W-:Y:S05]  /*03f0*/  @!P1 BRA `(.L_x_1) ;  /* 0x00000000004c9947 */ /* 0x000fea0003800000 */
.L_x_5:
[----:B------:R-:W-:-:S05]  /*0400*/  IMAD.WIDE R28, R25, 0x10, R26 ;  /* 0x00000010191c7825 */ /* 0x000fca00078e021a */
[----:B------:R0:W2:Y:S02]  /*0410*/  LDG.E.128.CONSTANT R4, desc[UR6][R28.64] ;  /* 0x000000061c047981 */ /* 0x0000a4000c1e9d00 */
[----:B0-----:R-:W-:-:S05]  /*0420*/  IMAD.WIDE R28, R0, 0x10, R28 ;  /* 0x00000010001c7825 */ /* 0x001fca00078e021c */
[----:B------:R0:W3:Y:S02]  /*0430*/  LDG.E.128.CONSTANT R8, desc[UR6][R28.64] ;  /* 0x000000061c087981 */ /* 0x0000e4000c1e9d00 */
[----:B0-----:R-:W-:-:S05]  /*0440*/  IMAD.WIDE R28, R0, 0x10, R28 ;  /* 0x00000010001c7825 */ /* 0x001fca00078e021c */
[----:B------:R-:W4:Y:S01]  /*0450*/  LDG.E.128.CONSTANT R12, desc[UR6][R28.64] ;  /* 0x000000061c0c7981 */ /* 0x000f22000c1e9d00 */
[----:B------:R-:W-:-:S06]  /*0460*/  IMAD.WIDE R16, R0, 0x10, R28 ;  /* 0x0000001000107825 */ /* 0x000fcc00078e021c */
[----:B------:R-:W5:Y:S01]  /*0470*/  LDG.E.128.CONSTANT R16, desc[UR6][R16.64] ;  /* 0x0000000610107981 */ /* 0x000f62000c1e9d00 */
[----:B------:R-:W-:-:S05]  /*0480*/  IMAD R25, R0, 0x4, R25 ;  /* 0x0000000400197824 */ /* 0x000fca00078e0219 */
[----:B------:R-:W-:Y:S02]  /*0490*/  ISETP.GE.AND P0, PT, R25, R3, PT ;  /* 0x000000031900720c */ /* 0x000fe40003f06270 */
[----:B--2---:R-:W-:-:S04]  /*04a0*/  FMNMX3 R4, R2, |R4|, |R5|, !PT ;  /* 0x4000000402047276 */ /* 0x004fc80007800405 */
[----:B------:R-:W-:-:S04]  /*04b0*/  FMNMX3 R4, R4, |R6|, |R7|, !PT ;  /* 0x4000000604047276 */ /* 0x000fc80007800407 */
[----:B---3--:R-:W-:-:S04]  /*04c0*/  FMNMX3 R8, R4, |R8|, |R9|, !PT ;  /* 0x4000000804087276 */ /* 0x008fc80007800409 */
[----:B------:R-:W-:-:S04]  /*04d0*/  FMNMX3 R8, R8, |R10|, |R11|, !PT ;  /* 0x4000000a08087276 */ /* 0x000fc8000780040b */
[----:B----4-:R-:W-:-:S04]  /*04e0*/  FMNMX3 R8, R8, |R12|, |R13|, !PT ;  /* 0x4000000c08087276 */ /* 0x010fc8000780040d */
[----:B------:R-:W-:-:S04]  /*04f0*/  FMNMX3 R8, R8, |R14|, |R15|, !PT ;  /* 0x4000000e08087276 */ /* 0x000fc8000780040f */
[----:B-----5:R-:W-:-:S04]  /*0500*/  FMNMX3 R8, R8, |R16|, |R17|, !PT ;  /* 0x4000001008087276 */ /* 0x020fc80007800411 */
[----:B------:R-:W-:Y:S01]  /*0510*/  FMNMX3 R2, R8, |R18|, |R19|, !PT ;  /* 0x4000001208027276 */ /* 0x000fe20007800413 */
[----:B------:R-:W-:Y:S06]  /*0520*/  @!P0 BRA `(.L_x_5) ;  /* 0xfffffffc00b48947 */ /* 0x000fec000383ffff */
.L_x_1:
[----:B------:R-:W-:Y:S05]  /*0530*/  BSYNC.RECONVERGENT B0 ;  /* 0x0000000000007941 */ /* 0x000fea0003800200 */
.L_x_0:
[----:B------:R-:W-:Y:S01]  /*0540*/  IMAD R3, R3, 0x4, R20 ;  /* 0x0000000403037824 */ /* 0x000fe200078e0214 */
[----:B------:R-:W-:Y:S04]  /*0550*/  BSSY.RECONVERGENT B0, `(.L_x_6) ;  /* 0x000003b000007945 */ /* 0x000fe80003800200 */
[----:B------:R-:W-:-:S13]  /*0560*/  ISETP.GE.AND P0, PT, R3, R22, PT ;  /* 0x000000160300720c */ /* 0x000fda0003f06270 */
[----:B------:R-:W-:Y:S05]  /*0570*/  @P0 BRA `(.L_x_7) ;  /* 0x0000000000e00947 */ /* 0x000fea0003800000 */
[----:B------:R-:W0:Y:S01]  /*0580*/  I2F.U32.RP R9, R0 ;  /* 0x0000000000097306 */ /* 0x000e220000209000 */
[C---:B------:R-:W-:Y:S01]  /*0590*/  IMAD.IADD R7, R0.reuse, 0x1, R3 ;  /* 0x0000000100077824 */ /* 0x040fe200078e0203 */
[----:B------:R-:W-:Y:S01]  /*05a0*/  ISETP.NE.U32.AND P2, PT, R0, RZ, PT ;  /* 0x000000ff0000720c */ /* 0x000fe20003f45070 */
[----:B------:R-:W-:Y:S01]  /*05b0*/  IMAD.MOV R11, RZ, RZ, -R0 ;  /* 0x000000ffff0b7224 */ /* 0x000fe200078e0a00 */
[----:B------:R-:W-:Y:S02]  /*05c0*/  BSSY.RECONVERGENT B1, `(.L_x_8) ;  /* 0x0000024000017945 */ /* 0x000fe40003800200 */
[CC--:B------:R-:W-:Y:S02]  /*05d0*/  ISETP.GE.AND P0, PT, R7.reuse, R22.reuse, PT ;  /* 0x000000160700720c */ /* 0x0c0fe40003f06270 */
[----:B------:R-:W-:Y:S02]  /*05e0*/  VIMNMX R6, PT, PT, R7, R22, !PT ;  /* 0x0000001607067248 */ /* 0x000fe40007fe0100 */
[----:B------:R-:W-:-:S04]  /*05f0*/  SEL R8, RZ, 0x1, P0 ;  /* 0x00000001ff087807 */ /* 0x000fc80000000000 */
[----:B------:R-:W-:Y:S01]  /*0600*/  IADD3 R7, PT, PT, R6, -R7, -R8 ;  /* 0x8000000706077210 */ /* 0x000fe20007ffe808 */
[----:B0-----:R-:W0:Y:S02]  /*0610*/  MUFU.RCP R9, R9 ;  /* 0x0000000900097308 */ /* 0x001e240000001000 */
[----:B0-----:R-:W-:-:S06]  /*0620*/  VIADD R4, R9, 0xffffffe ;  /* 0x0ffffffe09047836 */ /* 0x001fcc0000000000 */
[----:B------:R0:W1:Y:S02]  /*0630*/  F2I.FTZ.U32.TRUNC.NTZ R5, R4 ;  /* 0x0000000400057305 */ /* 0x000064000021f000 */
[----:B0-----:R-:W-:Y:S02]  /*0640*/  IMAD.MOV.U32 R4, RZ, RZ, RZ ;  /* 0x000000ffff047224 */ /* 0x001fe400078e00ff */
[----:B-1----:R-:W-:-:S04]  /*0650*/  IMAD R11, R11, R5, RZ ;  /* 0x000000050b0b7224 */ /* 0x002fc800078e02ff */
        /* <DEDUP_REMOVED lines=13> */
[----:B------:R-:W-:-:S13]  /*0730*/  ISETP.NE.AND P0, PT, R5, 0x3, PT ;  /* 0x000000030500780c */ /* 0x000fda0003f05270 */
[----:B------:R-:W-:Y:S05]  /*0740*/  @!P0 BRA `(.L_x_9) ;  /* 0x00000000002c8947 */ /* 0x000fea0003800000 */
[----:B------:R-:W0:Y:S01]  /*0750*/  LDC.64 R6, c[0x0][0x380] ;  /* 0x0000e000ff067b82 */ /* 0x000e220000000a00 */
[----:B------:R-:W-:-:S05]  /*0760*/  VIADD R4, R4, 0x1 ;  /* 0x0000000104047836 */ /* 0x000fca0000000000 */
[----:B------:R-:W-:-:S05]  /*0770*/  LOP3.LUT R4, R4, 0x3, RZ, 0xc0, !PT ;  /* 0x0000000304047812 */ /* 0x000fca00078ec0ff */
[----:B------:R-:W-:-:S07]  /*0780*/  IMAD.MOV R8, RZ, RZ, -R4 ;  /* 0x000000ffff087224 */ /* 0x000fce00078e0a04 */
.L_x_10:
[----:B0-----:R-:W-:-:S06]  /*0790*/  IMAD.WIDE R4, R3, 0x4, R6 ;  /* 0x0000000403047825 */ /* 0x001fcc00078e0206 */
[----:B------:R-:W2:Y:S01]  /*07a0*/  LDG.E.CONSTANT R5, desc[UR6][R4.64] ;  /* 0x0000000604057981 */ /* 0x000ea2000c1e9900 */
[----:B------:R-:W-:Y:S02]  /*07b0*/  VIADD R8, R8, 0x1 ;  /* 0x0000000108087836 */ /* 0x000fe40000000000 */
[----:B------:R-:W-:-:S03]  /*07c0*/  IMAD.IADD R3, R0, 0x1, R3 ;  /* 0x0000000100037824 */ /* 0x000fc600078e0203 */
[----:B------:R-:W-:Y:S02]  /*07d0*/  ISETP.NE.AND P0, PT, R8, RZ, PT ;  /* 0x000000ff0800720c */ /* 0x000fe40003f05270 */
[----:B--2---:R-:W-:-:S11]  /*07e0*/  FMNMX R2, |R5|, R2, !PT ;  /* 0x0000000205027209 */ /* 0x004fd60007800200 */
[----:B------:R-:W-:Y:S05]  /*07f0*/  @P0 BRA `(.L_x_10) ;  /* 0xfffffffc00e40947 */ /* 0x000fea000383ffff */
.L_x_9:
[----:B------:R-:W-:Y:S05]  /*0800*/  BSYNC.RECONVERGENT B1 ;  /* 0x0000000000017941 */ /* 0x000fea0003800200 */
.L_x_8:
[----:B------:R-:W-:Y:S05]  /*0810*/  @!P1 BRA `(.L_x_7) ;  /* 0x0000000000389947 */ /* 0x000fea0003800000 */
.L_x_11:
[----:B------:R-:W0:Y:S02]  /*0820*/  LDC.64 R4, c[0x0][0x380] ;  /* 0x0000e000ff047b82 */ /* 0x000e240000000a00 */
[----:B0-----:R-:W-:-:S04]  /*0830*/  IMAD.WIDE R10, R3, 0x4, R4 ;  /* 0x00000004030a7825 */ /* 0x001fc800078e0204 */
[C---:B------:R-:W-:Y:S02]  /*0840*/  IMAD.WIDE R4, R0.reuse, 0x4, R10 ;  /* 0x0000000400047825 */ /* 0x040fe400078e020a */
[----:B------:R-:W2:Y:S02]  /*0850*/  LDG.E.CONSTANT R10, desc[UR6][R10.64] ;  /* 0x000000060a0a7981 */ /* 0x000ea4000c1e9900 */
[C---:B------:R-:W-:Y:S02]  /*0860*/  IMAD.WIDE R6, R0.reuse, 0x4, R4 ;  /* 0x0000000400067825 */ /* 0x040fe400078e0204 */
[----:B------:R-:W2:Y:S02]  /*0870*/  LDG.E.CONSTANT R5, desc[UR6][R4.64] ;  /* 0x0000000604057981 */ /* 0x000ea4000c1e9900 */
[C---:B------:R-:W-:Y:S02]  /*0880*/  IMAD.WIDE R8, R0.reuse, 0x4, R6 ;  /* 0x0000000400087825 */ /* 0x040fe400078e0206 */
[----:B------:R-:W3:Y:S04]  /*0890*/  LDG.E.CONSTANT R7, desc[UR6][R6.64] ;  /* 0x0000000606077981 */ /* 0x000ee8000c1e9900 */
[----:B------:R-:W3:Y:S01]  /*08a0*/  LDG.E.CONSTANT R8, desc[UR6][R8.64] ;  /* 0x0000000608087981 */ /* 0x000ee2000c1e9900 */
[----:B------:R-:W-:-:S05]  /*08b0*/  IMAD R3, R0, 0x4, R3 ;  /* 0x0000000400037824 */ /* 0x000fca00078e0203 */
[----:B------:R-:W-:Y:S02]  /*08c0*/  ISETP.GE.AND P0, PT, R3, R22, PT ;  /* 0x000000160300720c */ /* 0x000fe40003f06270 */
[----:B--2---:R-:W-:-:S04]  /*08d0*/  FMNMX3 R2, R2, |R10|, |R5|, !PT ;  /* 0x4000000a02027276 */ /* 0x004fc80007800405 */
[----:B---3--:R-:W-:-:S07]  /*08e0*/  FMNMX3 R2, R2, |R7|, |R8|, !PT ;  /* 0x4000000702027276 */ /* 0x008fce0007800408 */
[----:B------:R-:W-:Y:S05]  /*08f0*/  @!P0 BRA `(.L_x_11) ;  /* 0xfffffffc00c88947 */ /* 0x000fea000383ffff */
.L_x_7:
[----:B------:R-:W-:Y:S05]  /*0900*/  BSYNC.RECONVERGENT B0 ;  /* 0x0000000000007941 */ /* 0x000fea0003800200 */
.L_x_6:
[----:B------:R-:W0:Y:S01]  /*0910*/  SHFL.BFLY PT, R3, R2, 0x10, 0x1f ;  /* 0x0e001f0002037f89 */ /* 0x000e2200000e0000 */
[----:B------:R-:W-:Y:S01]  /*0920*/  UISETP.GE.U32.AND UP0, UPT, UR8, 0x40, UPT ;  /* 0x000000400800788c */ /* 0x000fe2000bf06070 */
[----:B0-----:R-:W-:-:S05]  /*0930*/  FMNMX R3, R3, R2, !PT ;  /* 0x0000000203037209 */ /* 0x001fca0007800000 */
[----:B------:R-:W0:Y:S02]  /*0940*/  SHFL.BFLY PT, R4, R3, 0x8, 0x1f ;  /* 0x0d001f0003047f89 */ /* 0x000e2400000e0000 */
[----:B0-----:R-:W-:-:S05]  /*0950*/  FMNMX R4, R3, R4, !PT ;  /* 0x0000000403047209 */ /* 0x001fca0007800000 */
[----:B------:R-:W0:Y:S02]  /*0960*/  SHFL.BFLY PT, R5, R4, 0x4, 0x1f ;  /* 0x0c801f0004057f89 */ /* 0x000e2400000e0000 */
[----:B0-----:R-:W-:-:S05]  /*0970*/  FMNMX R5, R4, R5, !PT ;  /* 0x0000000504057209 */ /* 0x001fca0007800000 */
[----:B------:R-:W0:Y:S02]  /*0980*/  SHFL.BFLY PT, R6, R5, 0x2, 0x1f ;  /* 0x0c401f0005067f89 */ /* 0x000e2400000e0000 */
[----:B0-----:R-:W-:-:S05]  /*0990*/  FMNMX R6, R5, R6, !PT ;  /* 0x0000000605067209 */ /* 0x001fca0007800000 */
[----:B------:R-:W0:Y:S02]  /*09a0*/  SHFL.BFLY PT, R7, R6, 0x1, 0x1f ;  /* 0x0c201f0006077f89 */ /* 0x000e2400000e0000 */
[----:B0-----:R-:W-:Y:S01]  /*09b0*/  FMNMX R7, R6, R7, !PT ;  /* 0x0000000706077209 */ /* 0x001fe20007800000 */
[----:B------:R-:W-:Y:S06]  /*09c0*/  BRA.U !UP0, `(.L_x_12) ;  /* 0x0000000108b07547 */ /* 0x000fec000b800000 */
[C---:B------:R-:W-:Y:S02]  /*09d0*/  LOP3.LUT R2, R23.reuse, 0x1f, RZ, 0xc0, !PT ;  /* 0x0000001f17027812 */ /* 0x040fe400078ec0ff */
[----:B------:R-:W-:Y:S02]  /*09e0*/  ISETP.GT.U32.AND P1, PT, R23, 0x1f, PT ;  /* 0x0000001f1700780c */ /* 0x000fe40003f24070 */
[----:B------:R-:W-:-:S13]  /*09f0*/  ISETP.NE.AND P0, PT, R2, RZ, PT ;  /* 0x000000ff0200720c */ /* 0x000fda0003f05270 */
[----:B------:R-:W0:Y:S01]  /*0a00*/  @!P0 S2R R5, SR_CgaCtaId ;  /* 0x0000000000058919 */ /* 0x000e220000008800 */
[----:B------:R-:W-:Y:S02]  /*0a10*/  @!P0 MOV R4, 0x400 ;  /* 0x0000040000048802 */ /* 0x000fe40000000f00 */
[----:B------:R-:W-:-:S03]  /*0a20*/  @!P0 SHF.R.U32.HI R3, RZ, 0x3, R23 ;  /* 0x00000003ff038819 */ /* 0x000fc60000011617 */
[----:B------:R-:W-:Y:S01]  /*0a30*/  @!P0 VIADD R4, R4, 0x10 ;  /* 0x0000001004048836 */ /* 0x000fe20000000000 */
[----:B------:R-:W-:-:S04]  /*0a40*/  @!P0 LOP3.LUT R3, R3, 0x7c, RZ, 0xc0, !PT ;  /* 0x0000007c03038812 */ /* 0x000fc800078ec0ff */
[----:B0-----:R-:W-:-:S05]  /*0a50*/  @!P0 LEA R4, R5, R4, 0x18 ;  /* 0x0000000405048211 */ /* 0x001fca00078ec0ff */
[----:B------:R-:W-:-:S05]  /*0a60*/  @!P0 IMAD.IADD R4, R3, 0x1, R4 ;  /* 0x0000000103048824 */ /* 0x000fca00078e0204 */
[----:B------:R0:W-:Y:S01]  /*0a70*/  @!P0 STS [R4], R7 ;  /* 0x0000000704008388 */ /* 0x0001e20000000800 */
[----:B------:R-:W-:Y:S06]  /*0a80*/  BAR.SYNC.DEFER_BLOCKING 0x0 ;  /* 0x0000000000007b1d */ /* 0x000fec0000010000 */
[----:B------:R-:W-:Y:S05]  /*0a90*/  @P1 BRA `(.L_x_13) ;  /* 0x0000000000641947 */ /* 0x000fea0003800000 */
[----:B------:R-:W-:-:S06]  /*0aa0*/  USHF.R.U32.HI UR4, URZ, 0x5, UR8 ;  /* 0x00000005ff047899 */ /* 0x000fcc0008011608 */
[----:B------:R-:W-:Y:S01]  /*0ab0*/  ISETP.GE.U32.AND P1, PT, R2, UR4, PT ;  /* 0x0000000402007c0c */ /* 0x000fe2000bf26070 */
[----:B------:R-:W-:-:S12]  /*0ac0*/  UMOV UR4, 0xffffffff ;  /* 0xffffffff00047882 */ /* 0x000fd80000000000 */
[----:B0-----:R-:W0:Y:S01]  /*0ad0*/  @!P1 S2R R4, SR_CgaCtaId ;  /* 0x0000000000049919 */ /* 0x001e220000008800 */
[----:B------:R-:W-:-:S05]  /*0ae0*/  @!P1 MOV R3, 0x400 ;  /* 0x0000040000039802 */ /* 0x000fca0000000f00 */
[----:B------:R-:W-:-:S05]  /*0af0*/  @!P1 VIADD R3, R3, 0x10 ;  /* 0x0000001003039836 */ /* 0x000fca0000000000 */
[----:B0-----:R-:W-:Y:S01]  /*0b00*/  @!P1 LEA R5, R4, R3, 0x18 ;  /* 0x0000000304059211 */ /* 0x001fe200078ec0ff */
[----:B------:R-:W-:-:S04]  /*0b10*/  IMAD.MOV.U32 R3, RZ, RZ, RZ ;  /* 0x000000ffff037224 */ /* 0x000fc800078e00ff */
[----:B------:R-:W-:-:S05]  /*0b20*/  @!P1 IMAD R2, R2, 0x4, R5 ;  /* 0x0000000402029824 */ /* 0x000fca00078e0205 */
[----:B------:R0:W1:Y:S01]  /*0b30*/  @!P1 LDS R3, [R2] ;  /* 0x0000000002039984 */ /* 0x0000620000000800 */
[----:B------:R-:W-:Y:S05]  /*0b40*/  BRA.DIV UR4, `(.L_x_14) ;  /* 0x0000000a04c87947 */ /* 0x000fea000b800000 */
[----:B01----:R-:W0:Y:S02]  /*0b50*/  SHFL.BFLY PT, R2, R3, 0x10, 0x1f ;  /* 0x0e001f0003027f89 */ /* 0x003e2400000e0000 */
[----:B0-----:R-:W-:-:S05]  /*0b60*/  FMNMX R2, R2, R3, !PT ;  /* 0x0000000302027209 */ /* 0x001fca0007800000 */
[----:B------:R-:W0:Y:S02]  /*0b70*/  SHFL.BFLY PT, R5, R2, 0x8, 0x1f ;  /* 0x0d001f0002057f89 */ /* 0x000e2400000e0000 */
[----:B0-----:R-:W-:-:S05]  /*0b80*/  FMNMX R5, R2, R5, !PT ;  /* 0x0000000502057209 */ /* 0x001fca0007800000 */
[----:B------:R-:W0:Y:S02]  /*0b90*/  SHFL.BFLY PT, R4, R5, 0x4, 0x1f ;  /* 0x0c801f0005047f89 */ /* 0x000e2400000e0000 */
[----:B0-----:R-:W-:-:S05]  /*0ba0*/  FMNMX R4, R5, R4, !PT ;  /* 0x0000000405047209 */ /* 0x001fca0007800000 */
[----:B------:R-:W0:Y:S02]  /*0bb0*/  SHFL.BFLY PT, R7, R4, 0x2, 0x1f ;  /* 0x0c401f0004077f89 */ /* 0x000e2400000e0000 */
[----:B0-----:R-:W-:-:S05]  /*0bc0*/  FMNMX R7, R4, R7, !PT ;  /* 0x0000000704077209 */ /* 0x001fca0007800000 */
[----:B------:R0:W1:Y:S02]  /*0bd0*/  SHFL.BFLY PT, R6, R7, 0x1, 0x1f ;  /* 0x0c201f0007067f89 */ /* 0x00006400000e0000 */
.L_x_34:
[----:B------:R-:W2:Y:S01]  /*0be0*/  @!P0 S2R R3, SR_CgaCtaId ;  /* 0x0000000000038919 */ /* 0x000ea20000008800 */
[----:B------:R-:W-:Y:S02]  /*0bf0*/  @!P0 MOV R2, 0x400 ;  /* 0x0000040000028802 */ /* 0x000fe40000000f00 */
[----:B01----:R-:W-:Y:S02]  /*0c00*/  FMNMX R7, R7, R6, !PT ;  /* 0x0000000607077209 */ /* 0x003fe40007800000 */
[----:B--2---:R-:W-:-:S05]  /*0c10*/  @!P0 LEA R2, R3, R2, 0x18 ;  /* 0x0000000203028211 */ /* 0x004fca00078ec0ff */
[----:B------:R1:W-:Y:S02]  /*0c20*/  @!P0 STS [R2+0x10], R7 ;  /* 0x0000100702008388 */ /* 0x0003e40000000800 */
.L_x_13:
[----:B------:R-:W-:Y:S05]  /*0c30*/  WARPSYNC.ALL ;  /* 0x0000000000007948 */ /* 0x000fea0003800000 */
[----:B------:R-:W2:Y:S08]  /*0c40*/  S2UR UR5, SR_CgaCtaId ;  /* 0x00000000000579c3 */ /* 0x000eb00000008800 */
[----:B------:R-:W-:Y:S06]  /*0c50*/  BAR.SYNC.DEFER_BLOCKING 0x0 ;  /* 0x0000000000007b1d */ /* 0x000fec0000010000 */
[----:B------:R-:W-:-:S02]  /*0c60*/  UMOV UR4, 0x400 ;  /* 0x0000040000047882 */ /* 0x000fc40000000000 */
[----:B--2---:R-:W-:-:S09]  /*0c70*/  ULEA UR4, UR5, UR4, 0x18 ;  /* 0x0000000405047291 */ /* 0x004fd2000f8ec0ff */
[----:B01----:R-:W0:Y:S03]  /*0c80*/  LDS R7, [UR4+0x10] ;  /* 0x00001004ff077984 */ /* 0x003e260008000800 */
.L_x_12:
[----:B------:R-:W-:Y:S01]  /*0c90*/  ISETP.NE.AND P0, PT, R23, RZ, PT ;  /* 0x000000ff1700720c */ /* 0x000fe20003f05270 */
[----:B------:R-:W-:-:S12]  /*0ca0*/  BSSY.RECONVERGENT B0, `(.L_x_15) ;  /* 0x0000012000007945 */ /* 0x000fd80003800200 */
[----:B------:R-:W-:Y:S05]  /*0cb0*/  @P0 BRA `(.L_x_16) ;  /* 0x0000000000400947 */ /* 0x000fea0003800000 */
[----:B------:R-:W0:Y:S02]  /*0cc0*/  LDC.64 R2, c[0x0][0x390] ;  /* 0x0000e400ff027b82 */ /* 0x000e240000000a00 */
[----:B0-----:R0:W5:Y:S01]  /*0cd0*/  ATOMG.E.MAX.STRONG.GPU PT, RZ, desc[UR6][R2.64], R7 ;  /* 0x8000000702ff79a8 */ /* 0x00116200091ef106 */
[----:B------:R-:W-:Y:S06]  /*0ce0*/  MEMBAR.SC.GPU ;  /* 0x0000000000007992 */ /* 0x000fec0000002000 */
[----:B------:R-:W-:-:S00]  /*0cf0*/  ERRBAR ;  /* 0x00000000000079ab */ /* 0x000fc00000000000 */
[----:B------:R-:W-:Y:S06]  /*0d00*/  CGAERRBAR ;  /* 0x00000000000075ab */ /* 0x000fec0000000000 */
[----:B------:R-:W-:Y:S02]  /*0d10*/  CCTL.IVALL ;  /* 0x00000000ff00798f */ /* 0x000fe40002000000 */
[----:B0-----:R-:W0:Y:S01]  /*0d20*/  LDC.64 R2, c[0x0][0x3a0] ;  /* 0x0000e800ff027b82 */ /* 0x001e220000000a00 */
[----:B------:R-:W-:-:S05]  /*0d30*/  IMAD.MOV.U32 R7, RZ, RZ, 0x1 ;  /* 0x00000001ff077424 */ /* 0x000fca00078e00ff */
[----:B0-----:R-:W2:Y:S02]  /*0d40*/  ATOMG.E.ADD.STRONG.GPU PT, R2, desc[UR6][R2.64], R7 ;  /* 0x80000007020279a8 */ /* 0x001ea400081ef106 */
[----:B------:R-:W0:Y:S01]  /*0d50*/  S2UR UR5, SR_CgaCtaId ;  /* 0x00000000000579c3 */ /* 0x000e220000008800 */
[----:B------:R-:W-:Y:S01]  /*0d60*/  VIADD R5, R21, 0xffffffff ;  /* 0xffffffff15057836 */ /* 0x000fe20000000000 */
[----:B------:R-:W-:Y:S02]  /*0d70*/  UMOV UR4, 0x400 ;  /* 0x0000040000047882 */ /* 0x000fe40000000000 */
[----:B0-----:R-:W-:Y:S02]  /*0d80*/  ULEA UR4, UR5, UR4, 0x18 ;  /* 0x0000000405047291 */ /* 0x001fe4000f8ec0ff */
[----:B--2---:R-:W-:-:S04]  /*0d90*/  ISETP.NE.AND P0, PT, R2, R5, PT ;  /* 0x000000050200720c */ /* 0x004fc80003f05270 */
[----:B------:R-:W-:-:S05]  /*0da0*/  SEL R4, RZ, 0x1, P0 ;  /* 0x00000001ff047807 */ /* 0x000fca0000000000 */
[----:B------:R1:W-:Y:S04]  /*0db0*/  STS.U8 [UR4], R4 ;  /* 0x00000004ff007988 */ /* 0x0003e80008000004 */
.L_x_16:
[----:B------:R-:W-:Y:S05]  /*0dc0*/  BSYNC.RECONVERGENT B0 ;  /* 0x0000000000007941 */ /* 0x000fea0003800200 */
.L_x_15:
[----:B------:R-:W2:Y:S08]  /*0dd0*/  S2UR UR5, SR_CgaCtaId ;  /* 0x00000000000579c3 */ /* 0x000eb00000008800 */
[----:B------:R-:W-:Y:S06]  /*0de0*/  BAR.SYNC.DEFER_BLOCKING 0x0 ;  /* 0x0000000000007b1d */ /* 0x000fec0000010000 */
[----:B------:R-:W-:Y:S01]  /*0df0*/  UMOV UR4, 0x400 ;  /* 0x0000040000047882 */ /* 0x000fe20000000000 */
[----:B------:R-:W-:Y:S01]  /*0e00*/  BSSY.RECONVERGENT B0, `(.L_x_17) ;  /* 0x0000019000007945 */ /* 0x000fe20003800200 */
[----:B--2---:R-:W-:-:S09]  /*0e10*/  ULEA UR4, UR5, UR4, 0x18 ;  /* 0x0000000405047291 */ /* 0x004fd2000f8ec0ff */
[----:B0-----:R-:W0:Y:S02]  /*0e20*/  LDS.U8 R7, [UR4] ;  /* 0x00000004ff077984 */ /* 0x001e240008000000 */
[----:B0-----:R-:W-:-:S04]  /*0e30*/  ISETP.NE.AND P0, PT, R7, RZ, PT ;  /* 0x000000ff0700720c */ /* 0x001fc80003f05270 */
[----:B------:R-:W-:-:S13]  /*0e40*/  ISETP.NE.OR P0, PT, R23, RZ, !P0 ;  /* 0x000000ff1700720c */ /* 0x000fda0004705670 */
[----:B------:R-:W-:Y:S05]  /*0e50*/  @P0 BRA `(.L_x_18) ;  /* 0x00000000004c0947 */ /* 0x000fea0003800000 */
[----:B------:R-:W0:Y:S02]  /*0e60*/  LDC.64 R2, c[0x0][0x390] ;  /* 0x0000e400ff027b82 */ /* 0x000e240000000a00 */
[----:B0-----:R-:W2:Y:S01]  /*0e70*/  LDG.E R2, desc[UR6][R2.64] ;  /* 0x0000000602027981 */ /* 0x001ea2000c1e1900 */
[----:B------:R-:W-:Y:S02]  /*0e80*/  IMAD.MOV.U32 R5, RZ, RZ, 0x3b124925 ;  /* 0x3b124925ff057424 */ /* 0x000fe400078e00ff */
[----:B-1----:R-:W-:-:S04]  /*0e90*/  IMAD.MOV.U32 R4, RZ, RZ, 0x43e00000 ;  /* 0x43e00000ff047424 */ /* 0x002fc800078e00ff */
[----:B------:R-:W-:-:S04]  /*0ea0*/  FFMA R4, R5, -R4, 1 ;  /* 0x3f80000005047423 */ /* 0x000fc80000000804 */
[----:B------:R-:W-:Y:S01]  /*0eb0*/  FFMA R5, R4, R5, 0.0022321429569274187088 ;  /* 0x3b12492504057423 */ /* 0x000fe20000000005 */
[----:B--2---:R-:W0:Y:S03]  /*0ec0*/  FCHK P0, R2, 448 ;  /* 0x43e0000002007902 */ /* 0x004e260000000000 */
[C---:B------:R-:W-:Y:S01]  /*0ed0*/  FFMA R4, R2.reuse, R5, RZ ;  /* 0x0000000502047223 */ /* 0x040fe200000000ff */
[----:B------:R-:W-:-:S03]  /*0ee0*/  FSETP.GT.AND P2, PT, R2, RZ, PT ;  /* 0x000000ff0200720b */ /* 0x000fc60003f44000 */
[----:B------:R-:W-:-:S04]  /*0ef0*/  FFMA R6, R4, -448, R2 ;  /* 0xc3e0000004067823 */ /* 0x000fc80000000002 */
[----:B------:R-:W-:Y:S01]  /*0f00*/  FFMA R4, R5, R6, R4 ;  /* 0x0000000605047223 */ /* 0x000fe20000000004 */
[----:B0-----:R-:W-:Y:S06]  /*0f10*/  @!P0 BRA `(.L_x_19) ;  /* 0x0000000000108947 */ /* 0x001fec0003800000 */
[----:B------:R-:W-:Y:S01]  /*0f20*/  IMAD.MOV.U32 R3, RZ, RZ, 0x43e00000 ;  /* 0x43e00000ff037424 */ /* 0x000fe200078e00ff */
[----:B------:R-:W-:-:S07]  /*0f30*/  MOV R4, 0xf50 ;  /* 0x00000f5000047802 */ /* 0x000fce0000000f00 */
[----:B-----5:R-:W-:Y:S05]  /*0f40*/  CALL.REL.NOINC `($__internal_0_$__cuda_sm3x_div_rn_noftz_f32_slowpath) ;  /* 0x0000000800547944 */ /* 0x020fea0003c00000 */
[----:B------:R-:W-:-:S07]  /*0f50*/  IMAD.MOV.U32 R4, RZ, RZ, R2 ;  /* 0x000000ffff047224 */ /* 0x000fce00078e0002 */
.L_x_19:
[----:B------:R-:W0:Y:S01]  /*0f60*/  LDC.64 R2, c[0x0][0x398] ;  /* 0x0000e600ff027b82 */ /* 0x000e220000000a00 */
[----:B------:R-:W-:-:S05]  /*0f70*/  FSEL R5, R4, 1, P2 ;  /* 0x3f80000004057808 */ /* 0x000fca0001000000 */
[----:B0-----:R0:W-:Y:S02]  /*0f80*/  STG.E desc[UR6][R2.64], R5 ;  /* 0x0000000502007986 */ /* 0x0011e4000c101906 */
.L_x_18:
[----:B------:R-:W-:Y:S05]  /*0f90*/  BSYNC.RECONVERGENT B0 ;  /* 0x0000000000007941 */ /* 0x000fea0003800200 */
.L_x_17:
[----:B------:R-:W-:-:S13]  /*0fa0*/  ISETP.NE.AND P0, PT, R7, RZ, PT ;  /* 0x000000ff0700720c */ /* 0x000fda0003f05270 */
[----:B------:R-:W-:Y:S05]  /*0fb0*/  @P0 BRA `(.L_x_20) ;  /* 0x0000000000240947 */ /* 0x000fea0003800000 */
[----:B------:R-:W-:-:S13]  /*0fc0*/  ISETP.NE.AND P0, PT, R23, RZ, PT ;  /* 0x000000ff1700720c */ /* 0x000fda0003f05270 */
[----:B------:R-:W-:Y:S05]  /*0fd0*/  @P0 BRA `(.L_x_21) ;  /* 0x0000000000140947 */ /* 0x000fea0003800000 */
[----:B01----:R-:W0:Y:S02]  /*0fe0*/  LDC.64 R4, c[0x0][0x3a0] ;  /* 0x0000e800ff047b82 */ /* 0x003e240000000a00 */
.L_x_22:
[----:B------:R-:W-:Y:S05]  /*0ff0*/  YIELD ;  /* 0x0000000000007946 */ /* 0x000fea0003800000 */
[----:B0-----:R-:W2:Y:S02]  /*1000*/  ATOMG.E.OR.STRONG.GPU PT, R2, desc[UR6][R4.64], RZ ;  /* 0x800000ff040279a8 */ /* 0x001ea4000b1ef106 */
[----:B--2---:R-:W-:-:S13]  /*1010*/  ISETP.GE.U32.AND P0, PT, R2, R21, PT ;  /* 0x000000150200720c */ /* 0x004fda0003f06070 */
[----:B------:R-:W-:Y:S05]  /*1020*/  @!P0 BRA `(.L_x_22) ;  /* 0xfffffffc00f08947 */ /* 0x000fea000383ffff */
.L_x_21:
[----:B------:R-:W-:Y:S05]  /*1030*/  WARPSYNC.ALL ;  /* 0x0000000000007948 */ /* 0x000fea0003800000 */
[----:B------:R-:W-:Y:S06]  /*1040*/  BAR.SYNC.DEFER_BLOCKING 0x0 ;  /* 0x0000000000007b1d */ /* 0x000fec0000010000 */
.L_x_20:
[----:B------:R-:W-:Y:S01]  /*1050*/  ISETP.NE.AND P0, PT, R23, RZ, PT ;  /* 0x000000ff1700720c */ /* 0x000fe20003f05270 */
[----:B------:R-:W-:-:S12]  /*1060*/  BSSY.RECONVERGENT B0, `(.L_x_23) ;  /* 0x0000017000007945 */ /* 0x000fd80003800200 */
[----:B------:R-:W-:Y:S05]  /*1070*/  @P0 BRA `(.L_x_24) ;  /* 0x0000000000540947 */ /* 0x000fea0003800000 */
[----:B01----:R-:W0:Y:S02]  /*1080*/  LDC.64 R4, c[0x0][0x390] ;  /* 0x0000e400ff047b82 */ /* 0x003e240000000a00 */
[----:B0-----:R-:W2:Y:S01]  /*1090*/  LDG.E R3, desc[UR6][R4.64] ;  /* 0x0000000604037981 */ /* 0x001ea2000c1e1900 */
[----:B------:R-:W-:Y:S02]  /*10a0*/  UMOV UR4, 0x43e00000 ;  /* 0x43e0000000047882 */ /* 0x000fe40000000000 */
[----:B------:R-:W-:Y:S01]  /*10b0*/  IMAD.U32 R8, RZ, RZ, UR4 ;  /* 0x00000004ff087e24 */ /* 0x000fe2000f8e00ff */
[----:B--2---:R-:W0:Y:S01]  /*10c0*/  MUFU.RCP R2, R3 ;  /* 0x0000000300027308 */ /* 0x004e220000001000 */
[----:B------:R-:W-:-:S07]  /*10d0*/  FSETP.GT.AND P2, PT, R3, RZ, PT ;  /* 0x000000ff0300720b */ /* 0x000fce0003f44000 */
[----:B------:R-:W1:Y:S01]  /*10e0*/  FCHK P0, R8, R3 ;  /* 0x0000000308007302 */ /* 0x000e620000000000 */
[----:B0-----:R-:W-:-:S04]  /*10f0*/  FFMA R7, -R3, R2, 1 ;  /* 0x3f80000003077423 */ /* 0x001fc80000000102 */
[----:B------:R-:W-:-:S04]  /*1100*/  FFMA R2, R2, R7, R2 ;  /* 0x0000000702027223 */ /* 0x000fc80000000002 */
[----:B------:R-:W-:-:S04]  /*1110*/  FFMA R6, R2, 448, RZ ;  /* 0x43e0000002067823 */ /* 0x000fc800000000ff */
[----:B------:R-:W-:-:S04]  /*1120*/  FFMA R7, -R3, R6, 448 ;  /* 0x43e0000003077423 */ /* 0x000fc80000000106 */
[----:B------:R-:W-:Y:S01]  /*1130*/  FFMA R2, R2, R7, R6 ;  /* 0x0000000702027223 */ /* 0x000fe20000000006 */
[----:B-1----:R-:W-:Y:S06]  /*1140*/  @!P0 BRA `(.L_x_25) ;  /* 0x00000000000c8947 */ /* 0x002fec0003800000 */
[----:B------:R-:W-:Y:S01]  /*1150*/  IMAD.MOV.U32 R2, RZ, RZ, 0x43e00000 ;  /* 0x43e00000ff027424 */ /* 0x000fe200078e00ff */
[----:B------:R-:W-:-:S07]  /*1160*/  MOV R4, 0x1180 ;  /* 0x0000118000047802 */ /* 0x000fce0000000f00 */
[----:B-----5:R-:W-:Y:S05]  /*1170*/  CALL.REL.NOINC `($__internal_0_$__cuda_sm3x_div_rn_noftz_f32_slowpath) ;  /* 0x0000000400c87944 */ /* 0x020fea0003c00000 */
.L_x_25:
[----:B------:R-:W0:Y:S01]  /*1180*/  S2UR UR5, SR_CgaCtaId ;  /* 0x00000000000579c3 */ /* 0x000e220000008800 */
[----:B------:R-:W-:Y:S01]  /*1190*/  UMOV UR4, 0x400 ;  /* 0x0000040000047882 */ /* 0x000fe20000000000 */
[----:B------:R-:W-:Y:S01]  /*11a0*/  FSEL R2, R2, 1, P2 ;  /* 0x3f80000002027808 */ /* 0x000fe20001000000 */
[----:B0-----:R-:W-:-:S09]  /*11b0*/  ULEA UR4, UR5, UR4, 0x18 ;  /* 0x0000000405047291 */ /* 0x001fd2000f8ec0ff */
[----:B------:R2:W-:Y:S03]  /*11c0*/  STS [UR4+0x4], R2 ;  /* 0x00000402ff007988 */ /* 0x0005e60008000804 */
.L_x_24:
[----:B------:R-:W-:Y:S05]  /*11d0*/  BSYNC.RECONVERGENT B0 ;  /* 0x0000000000007941 */ /* 0x000fea0003800200 */
.L_x_23:
[----:B------:R-:W3:Y:S01]  /*11e0*/  LDCU UR4, c[0x0][0x3a8] ;  /* 0x00007500ff0477ac */ /* 0x000ee20008000800 */
[----:B------:R-:W-:Y:S01]  /*11f0*/  BAR.SYNC.DEFER_BLOCKING 0x0 ;  /* 0x0000000000007b1d */ /* 0x000fe20000010000 */
[----:B---3--:R-:W-:-:S13]  /*1200*/  ISETP.GE.AND P0, PT, R20, UR4, PT ;  /* 0x0000000414007c0c */ /* 0x008fda000bf06270 */
[----:B------:R-:W-:Y:S05]  /*1210*/  @P0 EXIT ;  /* 0x000000000000094d */ /* 0x000fea0003800000 */
[----:B------:R-:W3:Y:S01]  /*1220*/  S2UR UR5, SR_CgaCtaId ;  /* 0x00000000000579c3 */ /* 0x000ee20000008800 */
[----:B------:R-:W-:Y:S01]  /*1230*/  UMOV UR4, 0x400 ;  /* 0x0000040000047882 */ /* 0x000fe20000000000 */
[----:B------:R-:W4:Y:S06]  /*1240*/  LDCU UR8, c[0x0][0x3a8] ;  /* 0x00007500ff0877ac */ /* 0x000f2c0008000800 */
[----:B0-2---:R-:W0:Y:S01]  /*1250*/  LDC.64 R2, c[0x0][0x380] ;  /* 0x0000e000ff027b82 */ /* 0x005e220000000a00 */
[----:B---3--:R-:W-:-:S09]  /*1260*/  ULEA UR4, UR5, UR4, 0x18 ;  /* 0x0000000405047291 */ /* 0x008fd2000f8ec0ff */
[----:B------:R-:W2:Y:S02]  /*1270*/  LDS R6, [UR4+0x4] ;  /* 0x00000404ff067984 */ /* 0x000ea40008000800 */
[----:B----4-:R-:W3:Y:S02]  /*1280*/  LDCU.64 UR4, c[0x0][0x388] ;  /* 0x00007100ff0477ac */ /* 0x010ee40008000a00 */
.L_x_28:
[----:B0-----:R-:W-:-:S06]  /*1290*/  IMAD.WIDE R8, R20, 0x4, R2 ;  /* 0x0000000414087825 */ /* 0x001fcc00078e0202 */
[----:B------:R-:W1:Y:S01]  /*12a0*/  LDG.E.CONSTANT R9, desc[UR6][R8.64] ;  /* 0x0000000608097981 */ /* 0x000e62000c1e9900 */
[----:B------:R-:W-:Y:S01]  /*12b0*/  BSSY.RECONVERGENT B0, `(.L_x_26) ;  /* 0x0000035000007945 */ /* 0x000fe20003800200 */
[----:B------:R-:W-:Y:S02]  /*12c0*/  IMAD.MOV.U32 R10, RZ, RZ, RZ ;  /* 0x000000ffff0a7224 */ /* 0x000fe400078e00ff */
[----:B-12---:R-:W-:-:S05]  /*12d0*/  FMUL R4, R6, R9 ;  /* 0x0000000906047220 */ /* 0x006fca0000400000 */
[----:B------:R-:W-:-:S04]  /*12e0*/  FMNMX R4, R4, -448, !PT ;  /* 0xc3e0000004047809 */ /* 0x000fc80007800000 */
[----:B------:R-:W-:Y:S02]  /*12f0*/  FMNMX R13, R4, 448, PT ;  /* 0x43e00000040d7809 */ /* 0x000fe40003800000 */
[C---:B---3--:R-:W-:Y:S02]  /*1300*/  IADD3 R4, P2, PT, R20.reuse, UR4, RZ ;  /* 0x0000000414047c10 */ /* 0x048fe4000ff5e0ff */
[C---:B------:R-:W-:Y:S02]  /*1310*/  FSETP.GEU.AND P0, PT, |R13|.reuse, 0.001953125, PT ;  /* 0x3b0000000d00780b */ /* 0x040fe40003f0e200 */
[----:B------:R-:W-:Y:S02]  /*1320*/  FSETP.GEU.AND P1, PT, R13, RZ, PT ;  /* 0x000000ff0d00720b */ /* 0x000fe40003f2e000 */
[----:B------:R-:W-:Y:S02]  /*1330*/  LEA.HI.X.SX32 R5, R20, UR5, 0x1, P2 ;  /* 0x0000000514057c11 */ /* 0x000fe400090f0eff */
[----:B------:R-:W-:-:S07]  /*1340*/  SEL R7, RZ, 0x80, P1 ;  /* 0x00000080ff077807 */ /* 0x000fce0000800000 */
[----:B------:R-:W-:Y:S05]  /*1350*/  @!P0 BRA `(.L_x_27) ;  /* 0x0000000000a88947 */ /* 0x000fea0003800000 */
[----:B------:R-:W-:-:S13]  /*1360*/  FSETP.GEU.AND P0, PT, |R13|, 0.015625, PT ;  /* 0x3c8000000d00780b */ /* 0x000fda0003f0e200 */
[----:B------:R-:W-:-:S04]  /*1370*/  @!P0 FMUL R8, |R13|, 512 ;  /* 0x440000000d088820 */ /* 0x000fc80000400200 */
[----:B------:R-:W-:-:S06]  /*1380*/  @!P0 FADD.RZ R8, R8, 0.5 ;  /* 0x3f00000008088421 */ /* 0x000fcc000000c000 */
[----:B------:R-:W0:Y:S02]  /*1390*/  @!P0 F2I.TRUNC.NTZ R8, R8 ;  /* 0x0000000800088305 */ /* 0x000e24000020f100 */
[----:B0-----:R-:W-:-:S04]  /*13a0*/  @!P0 VIMNMX R10, PT, PT, R8, 0x7, PT ;  /* 0x00000007080a8848 */ /* 0x001fc80003fe0100 */
[----:B------:R-:W-:Y:S01]  /*13b0*/  @!P0 VIMNMX R10, PT, PT, R10, 0x1, !PT ;  /* 0x000000010a0a8848 */ /* 0x000fe20007fe0100 */
[----:B------:R-:W-:Y:S06]  /*13c0*/  @!P0 BRA `(.L_x_27) ;  /* 0x00000000008c8947 */ /* 0x000fec0003800000 */
[C---:B------:R-:W-:Y:S01]  /*13d0*/  FMUL R8, |R13|.reuse, 16777216 ;  /* 0x4b8000000d087820 */ /* 0x040fe20000400200 */
[----:B------:R-:W-:Y:S01]  /*13e0*/  FSETP.GEU.AND P0, PT, |R13|, 1.175494350822287508e-38, PT ;  /* 0x008000000d00780b */ /* 0x000fe20003f0e200 */
[----:B------:R-:W-:-:S03]  /*13f0*/  IMAD.MOV.U32 R11, RZ, RZ, 0x40000000 ;  /* 0x40000000ff0b7424 */ /* 0x000fc600078e00ff */
[----:B------:R-:W-:-:S04]  /*1400*/  FSEL R9, R8, |R13|, !P0 ;  /* 0x4000000d08097208 */ /* 0x000fc80004000000 */
[----:B------:R-:W-:-:S04]  /*1410*/  SHF.R.U32.HI R8, RZ, 0x17, R9 ;  /* 0x00000017ff087819 */ /* 0x000fc80000011609 */
[----:B------:R-:W-:-:S04]  /*1420*/  LOP3.LUT R12, R8, 0xff, RZ, 0xc0, !PT ;  /* 0x000000ff080c7812 */ /* 0x000fc800078ec0ff */
[----:B------:R-:W-:-:S04]  /*1430*/  ISETP.NE.AND P0, PT, R12, 0xff, PT ;  /* 0x000000ff0c00780c */ /* 0x000fc80003f05270 */
[----:B------:R-:W-:-:S04]  /*1440*/  FSETP.NEU.AND P0, PT, |R13|, RZ, P0 ;  /* 0x000000ff0d00720b */ /* 0x000fc8000070d200 */
[----:B------:R-:W-:-:S09]  /*1450*/  FSETP.GEU.AND P1, PT, |R13|, 1.175494350822287508e-38, P0 ;  /* 0x008000000d00780b */ /* 0x000fd2000072e200 */
[C---:B------:R-:W-:Y:S01]  /*1460*/  @!P0 FADD R8, R9.reuse, R9 ;  /* 0x0000000909088221 */ /* 0x040fe20000000000 */
[----:B------:R-:W-:-:S04]  /*1470*/  @P0 LOP3.LUT R9, R9, 0x807fffff, RZ, 0xc0, !PT ;  /* 0x807fffff09090812 */ /* 0x000fc800078ec0ff */
[----:B------:R-:W-:Y:S01]  /*1480*/  @P0 LOP3.LUT R8, R9, 0x3f000000, RZ, 0xfc, !PT ;  /* 0x3f00000009080812 */ /* 0x000fe200078efcff */
[----:B------:R-:W-:-:S04]  /*1490*/  IMAD.MOV.U32 R9, RZ, RZ, 0x3f000000 ;  /* 0x3f000000ff097424 */ /* 0x000fc800078e00ff */
[----:B------:R-:W-:-:S04]  /*14a0*/  FFMA R8, R8, R11, -1 ;  /* 0xbf80000008087423 */ /* 0x000fc8000000000b */
[----:B------:R-:W-:-:S05]  /*14b0*/  FMUL R8, R8, 8 ;  /* 0x4100000008087820 */ /* 0x000fca0000400000 */
[----:B------:R-:W-:-:S05]  /*14c0*/  LOP3.LUT R9, R9, 0x80000000, R8, 0xb8, !PT ;  /* 0x8000000009097812 */ /* 0x000fca00078eb808 */
[----:B------:R-:W-:Y:S01]  /*14d0*/  FADD.RZ R10, R8, R9 ;  /* 0x00000009080a7221 */ /* 0x000fe2000000c000 */
[C---:B------:R-:W-:Y:S02]  /*14e0*/  @P0 VIADD R9, R12.reuse, 0xffffff6a ;  /* 0xffffff6a0c090836 */ /* 0x040fe40000000000 */
[----:B------:R-:W-:Y:S02]  /*14f0*/  @P1 VIADD R9, R12, 0xffffff82 ;  /* 0xffffff820c091836 */ /* 0x000fe40000000000 */
[----:B------:R-:W-:Y:S01]  /*1500*/  @!P0 IMAD.MOV.U32 R8, RZ, RZ, RZ ;  /* 0x000000ffff088224 */ /* 0x000fe200078e00ff */
[----:B------:R-:W0:Y:S01]  /*1510*/  F2I.TRUNC.NTZ R10, R10 ;  /* 0x0000000a000a7305 */ /* 0x000e22000020f100 */
[----:B------:R-:W-:-:S05]  /*1520*/  @P0 IMAD.MOV.U32 R8, RZ, RZ, R9 ;  /* 0x000000ffff080224 */ /* 0x000fca00078e0009 */
[C---:B------:R-:W-:Y:S02]  /*1530*/  VIMNMX R9, PT, PT, R8.reuse, -0x5, !PT ;  /* 0xfffffffb08097848 */ /* 0x040fe40007fe0100 */
[----:B------:R-:W-:Y:S02]  /*1540*/  ISETP.GT.AND P1, PT, R8, 0x8, PT ;  /* 0x000000080800780c */ /* 0x000fe40003f24270 */
[----:B------:R-:W-:Y:S02]  /*1550*/  VIMNMX R9, PT, PT, R9, 0x9, PT ;  /* 0x0000000909097848 */ /* 0x000fe40003fe0100 */
[----:B0-----:R-:W-:-:S03]  /*1560*/  ISETP.GT.AND P0, PT, R10, 0x7, PT ;  /* 0x000000070a00780c */ /* 0x001fc60003f04270 */
[C---:B------:R-:W-:Y:S02]  /*1570*/  VIADD R8, R9.reuse, 0x6 ;  /* 0x0000000609087836 */ /* 0x040fe40000000000 */
[----:B------:R-:W-:-:S08]  /*1580*/  VIADD R9, R9, 0x7 ;  /* 0x0000000709097836 */ /* 0x000fd00000000000 */
[----:B------:R-:W-:Y:S02]  /*1590*/  @P0 SEL R8, R9, 0xf, !P1 ;  /* 0x0000000f09080807 */ /* 0x000fe40004800000 */
[----:B------:R-:W-:Y:S02]  /*15a0*/  @P0 SEL R10, RZ, 0x6, !P1 ;  /* 0x00000006ff0a0807 */ /* 0x000fe40004800000 */
[C---:B------:R-:W-:Y:S01]  /*15b0*/  ISETP.NE.AND P2, PT, R8.reuse, 0xf, PT ;  /* 0x0000000f0800780c */ /* 0x040fe20003f45270 */
[----:B------:R-:W-:Y:S01]  /*15c0*/  IMAD.SHL.U32 R9, R8, 0x8, RZ ;  /* 0x0000000808097824 */ /* 0x000fe200078e00ff */
[----:B------:R-:W-:-:S11]  /*15d0*/  ISETP.NE.AND P0, PT, R10, 0x7, PT ;  /* 0x000000070a00780c */ /* 0x000fd60003f05270 */
[----:B------:R-:W-:-:S04]  /*15e0*/  @!P2 SEL R10, R10, 0x6, P0 ;  /* 0x000000060a0aa807 */ /* 0x000fc80000000000 */
[----:B------:R-:W-:-:S07]  /*15f0*/  LOP3.LUT R10, R10, R9, RZ, 0xfc, !PT ;  /* 0x000000090a0a7212 */ /* 0x000fce00078efcff */
.L_x_27:
[----:B------:R-:W-:Y:S05]  /*1600*/  BSYNC.RECONVERGENT B0 ;  /* 0x0000000000007941 */ /* 0x000fea0003800200 */
.L_x_26:
[----:B------:R-:W-:Y:S01]  /*1610*/  LOP3.LUT R7, R10, R7, RZ, 0xfc, !PT ;  /* 0x000000070a077212 */ /* 0x000fe200078efcff */
[----:B------:R-:W-:-:S04]  /*1620*/  IMAD.IADD R20, R0, 0x1, R20 ;  /* 0x0000000100147824 */ /* 0x000fc800078e0214 */
[----:B------:R4:W-:Y:S01]  /*1630*/  STG.E.U8 desc[UR6][R4.64], R7 ;  /* 0x0000000704007986 */ /* 0x0009e2000c101106 */
[----:B------:R-:W-:-:S13]  /*1640*/  ISETP.GE.AND P0, PT, R20, UR8, PT ;  /* 0x0000000814007c0c */ /* 0x000fda000bf06270 */
[----:B----4-:R-:W-:Y:S05]  /*1650*/  @!P0 BRA `(.L_x_28) ;  /* 0xfffffffc000c8947 */ /* 0x010fea000383ffff */
[----:B------:R-:W-:Y:S05]  /*1660*/  EXIT ;  /* 0x000000000000794d */ /* 0x000fea0003800000 */
.L_x_14:
[----:B------:R-:W-:Y:S02]  /*1670*/  IMAD.MOV.U32 R9, RZ, RZ, 0x10 ;  /* 0x00000010ff097424 */ /* 0x000fe400078e00ff */
[----:B------:R-:W-:Y:S02]  /*1680*/  IMAD.MOV.U32 R10, RZ, RZ, 0x1f ;  /* 0x0000001fff0a7424 */ /* 0x000fe400078e00ff */
[----:B------:R-:W-:-:S07]  /*1690*/  IMAD.MOV.U32 R8, RZ, RZ, -0x1 ;  /* 0xffffffffff087424 */ /* 0x000fce00078e00ff */
[----:B01----:R-:W-:Y:S05]  /*16a0*/  WARPSYNC.COLLECTIVE R8, `(.L_x_29) ;  /* 0x0000000008087348 */ /* 0x003fea0003c00000 */
[----:B-1----:R1:W2:Y:S02]  /*16b0*/  SHFL.BFLY P1, R6, R3, R9, R10 ;  /* 0x0c00000903067389 */ /* 0x0022a4000002000a */
[----:B012---:R-:W-:Y:S05]  /*16c0*/  ENDCOLLECTIVE ;  /* 0x000000000000791b */ /* 0x007fea0003800000 */
.L_x_29:
[----:B------:R-:W-:Y:S02]  /*16d0*/  IMAD.MOV.U32 R9, RZ, RZ, 0x8 ;  /* 0x00000008ff097424 */ /* 0x000fe400078e00ff */
[----:B------:R-:W-:-:S05]  /*16e0*/  IMAD.MOV.U32 R2, RZ, RZ, R6 ;  /* 0x000000ffff027224 */ /* 0x000fca00078e0006 */
[----:B------:R-:W-:-:S05]  /*16f0*/  FMNMX R2, R2, R3, !PT ;  /* 0x0000000302027209 */ /* 0x000fca0007800000 */
[----:B------:R-:W-:-:S07]  /*1700*/  IMAD.MOV.U32 R3, RZ, RZ, R2 ;  /* 0x000000ffff037224 */ /* 0x000fce00078e0002 */
[----:B------:R-:W-:Y:S05]  /*1710*/  WARPSYNC.COLLECTIVE R8, `(.L_x_30) ;  /* 0x0000000008087348 */ /* 0x000fea0003c00000 */
[----:B------:R0:W1:Y:S02]  /*1720*/  SHFL.BFLY P1, R6, R3, R9, R10 ;  /* 0x0c00000903067389 */ /* 0x000064000002000a */
[----:B01----:R-:W-:Y:S05]  /*1730*/  ENDCOLLECTIVE ;  /* 0x000000000000791b */ /* 0x003fea0003800000 */
.L_x_30:
[----:B------:R-:W-:Y:S02]  /*1740*/  IMAD.MOV.U32 R9, RZ, RZ, 0x4 ;  /* 0x00000004ff097424 */ /* 0x000fe400078e00ff */
[----:B------:R-:W-:-:S05]  /*1750*/  IMAD.MOV.U32 R5, RZ, RZ, R6 ;  /* 0x000000ffff057224 */ /* 0x000fca00078e0006 */
[----:B------:R-:W-:-:S05]  /*1760*/  FMNMX R5, R2, R5, !PT ;  /* 0x0000000502057209 */ /* 0x000fca0007800000 */
[----:B------:R-:W-:-:S07]  /*1770*/  IMAD.MOV.U32 R3, RZ, RZ, R5 ;  /* 0x000000ffff037224 */ /* 0x000fce00078e0005 */
[----:B------:R-:W-:Y:S05]  /*1780*/  WARPSYNC.COLLECTIVE R8, `(.L_x_31) ;  /* 0x0000000008087348 */ /* 0x000fea0003c00000 */
[----:B------:R0:W1:Y:S02]  /*1790*/  SHFL.BFLY P1, R6, R3, R9, R10 ;  /* 0x0c00000903067389 */ /* 0x000064000002000a */
[----:B01----:R-:W-:Y:S05]  /*17a0*/  ENDCOLLECTIVE ;  /* 0x000000000000791b */ /* 0x003fea0003800000 */
.L_x_31:
[----:B------:R-:W-:Y:S02]  /*17b0*/  IMAD.MOV.U32 R9, RZ, RZ, 0x2 ;  /* 0x00000002ff097424 */ /* 0x000fe400078e00ff */
[----:B------:R-:W-:-:S05]  /*17c0*/  IMAD.MOV.U32 R4, RZ, RZ, R6 ;  /* 0x000000ffff047224 */ /* 0x000fca00078e0006 */
[----:B------:R-:W-:-:S05]  /*17d0*/  FMNMX R4, R5, R4, !PT ;  /* 0x0000000405047209 */ /* 0x000fca0007800000 */
[----:B------:R-:W-:-:S07]  /*17e0*/  IMAD.MOV.U32 R3, RZ, RZ, R4 ;  /* 0x000000ffff037224 */ /* 0x000fce00078e0004 */
[----:B------:R-:W-:Y:S05]  /*17f0*/  WARPSYNC.COLLECTIVE R8, `(.L_x_32) ;  /* 0x0000000008087348 */ /* 0x000fea0003c00000 */
[----:B------:R0:W1:Y:S02]  /*1800*/  SHFL.BFLY P1, R6, R3, R9, R10 ;  /* 0x0c00000903067389 */ /* 0x000064000002000a */
[----:B01----:R-:W-:Y:S05]  /*1810*/  ENDCOLLECTIVE ;  /* 0x000000000000791b */ /* 0x003fea0003800000 */
.L_x_32:
[----:B------:R-:W-:Y:S02]  /*1820*/  IMAD.MOV.U32 R9, RZ, RZ, 0x1 ;  /* 0x00000001ff097424 */ /* 0x000fe400078e00ff */
[----:B------:R-:W-:-:S05]  /*1830*/  IMAD.MOV.U32 R7, RZ, RZ, R6 ;  /* 0x000000ffff077224 */ /* 0x000fca00078e0006 */
[----:B------:R-:W-:-:S05]  /*1840*/  FMNMX R7, R4, R7, !PT ;  /* 0x0000000704077209 */ /* 0x000fca0007800000 */
[----:B------:R-:W-:-:S07]  /*1850*/  IMAD.MOV.U32 R3, RZ, RZ, R7 ;  /* 0x000000ffff037224 */ /* 0x000fce00078e0007 */
[----:B------:R-:W-:Y:S05]  /*1860*/  WARPSYNC.COLLECTIVE R8, `(.L_x_33) ;  /* 0x0000000008087348 */ /* 0x000fea0003c00000 */
[----:B------:R0:W1:Y:S02]  /*1870*/  SHFL.BFLY P1, R6, R3, R9, R10 ;  /* 0x0c00000903067389 */ /* 0x000064000002000a */
[----:B01----:R-:W-:Y:S05]  /*1880*/  ENDCOLLECTIVE ;  /* 0x000000000000791b */ /* 0x003fea0003800000 */
.L_x_33:
[----:B------:R-:W-:Y:S05]  /*1890*/  BRA `(.L_x_34) ;  /* 0xfffffff000d07947 */ /* 0x000fea000383ffff */
        .weak           $__internal_0_$__cuda_sm3x_div_rn_noftz_f32_slowpath
        .type           $__internal_0_$__cuda_sm3x_div_rn_noftz_f32_slowpath,@function
        .size           $__internal_0_$__cuda_sm3x_div_rn_noftz_f32_slowpath,(.L_x_83 - $__internal_0_$__cuda_sm3x_div_rn_noftz_f32_slowpath)
$__internal_0_$__cuda_sm3x_div_rn_noftz_f32_slowpath:
[----:B------:R-:W-:Y:S01]  /*18a0*/  SHF.R.U32.HI R6, RZ, 0x17, R3 ;  /* 0x00000017ff067819 */ /* 0x000fe20000011603 */
[----:B------:R-:W-:Y:S01]  /*18b0*/  BSSY.RECONVERGENT B1, `(.L_x_35) ;  /* 0x0000062000017945 */ /* 0x000fe20003800200 */
[----:B------:R-:W-:Y:S02]  /*18c0*/  SHF.R.U32.HI R5, RZ, 0x17, R2 ;  /* 0x00000017ff057819 */ /* 0x000fe40000011602 */
[----:B------:R-:W-:Y:S02]  /*18d0*/  LOP3.LUT R12, R6, 0xff, RZ, 0xc0, !PT ;  /* 0x000000ff060c7812 */ /* 0x000fe400078ec0ff */
[----:B------:R-:W-:-:S03]  /*18e0*/  LOP3.LUT R10, R5, 0xff, RZ, 0xc0, !PT ;  /* 0x000000ff050a7812 */ /* 0x000fc600078ec0ff */
[----:B------:R-:W-:Y:S02]  /*18f0*/  VIADD R8, R12, 0xffffffff ;  /* 0xffffffff0c087836 */ /* 0x000fe40000000000 */
[----:B------:R-:W-:-:S03]  /*1900*/  VIADD R6, R10, 0xffffffff ;  /* 0xffffffff0a067836 */ /* 0x000fc60000000000 */
[----:B------:R-:W-:-:S04]  /*1910*/  ISETP.GT.U32.AND P0, PT, R8, 0xfd, PT ;  /* 0x000000fd0800780c */ /* 0x000fc80003f04070 */
[----:B------:R-:W-:-:S13]  /*1920*/  ISETP.GT.U32.OR P0, PT, R6, 0xfd, P0 ;  /* 0x000000fd0600780c */ /* 0x000fda0000704470 */
[----:B------:R-:W-:Y:S01]  /*1930*/  @!P0 IMAD.MOV.U32 R5, RZ, RZ, RZ ;  /* 0x000000ffff058224 */ /* 0x000fe200078e00ff */
[----:B------:R-:W-:Y:S06]  /*1940*/  @!P0 BRA `(.L_x_36) ;  /* 0x00000000005c8947 */ /* 0x000fec0003800000 */
[----:B------:R-:W-:Y:S02]  /*1950*/  FSETP.GTU.FTZ.AND P0, PT, |R2|, +INF , PT ;  /* 0x7f8000000200780b */ /* 0x000fe40003f1c200 */
[----:B------:R-:W-:-:S04]  /*1960*/  FSETP.GTU.FTZ.AND P1, PT, |R3|, +INF , PT ;  /* 0x7f8000000300780b */ /* 0x000fc80003f3c200 */
[----:B------:R-:W-:-:S13]  /*1970*/  PLOP3.LUT P0, PT, P0, P1, PT, 0xf8, 0x8f ;  /* 0x00000000008f781c */ /* 0x000fda0000703f70 */
[----:B------:R-:W-:Y:S05]  /*1980*/  @P0 BRA `(.L_x_37) ;  /* 0x00000004004c0947 */ /* 0x000fea0003800000 */
[----:B------:R-:W-:-:S13]  /*1990*/  LOP3.LUT P0, RZ, R3, 0x7fffffff, R2, 0xc8, !PT ;  /* 0x7fffffff03ff7812 */ /* 0x000fda000780c802 */
[----:B------:R-:W-:Y:S05]  /*19a0*/  @!P0 BRA `(.L_x_38) ;  /* 0x00000004003c8947 */ /* 0x000fea0003800000 */
[C---:B------:R-:W-:Y:S02]  /*19b0*/  FSETP.NEU.FTZ.AND P3, PT, |R2|.reuse, +INF , PT ;  /* 0x7f8000000200780b */ /* 0x040fe40003f7d200 */
[----:B------:R-:W-:Y:S02]  /*19c0*/  FSETP.NEU.FTZ.AND P1, PT, |R3|, +INF , PT ;  /* 0x7f8000000300780b */ /* 0x000fe40003f3d200 */
[----:B------:R-:W-:-:S11]  /*19d0*/  FSETP.NEU.FTZ.AND P0, PT, |R2|, +INF , PT ;  /* 0x7f8000000200780b */ /* 0x000fd60003f1d200 */
[----:B------:R-:W-:Y:S05]  /*19e0*/  @!P1 BRA !P3, `(.L_x_38) ;  /* 0x00000004002c9947 */ /* 0x000fea0005800000 */
[----:B------:R-:W-:-:S04]  /*19f0*/  LOP3.LUT P3, RZ, R2, 0x7fffffff, RZ, 0xc0, !PT ;  /* 0x7fffffff02ff7812 */ /* 0x000fc8000786c0ff */
[----:B------:R-:W-:-:S13]  /*1a00*/  PLOP3.LUT P1, PT, P1, P3, PT, 0x2f, 0xf2 ;  /* 0x0000000000f2781c */ /* 0x000fda0000f26577 */
[----:B------:R-:W-:Y:S05]  /*1a10*/  @P1 BRA `(.L_x_39) ;  /* 0x0000000400181947 */ /* 0x000fea0003800000 */
[----:B------:R-:W-:-:S04]  /*1a20*/  LOP3.LUT P1, RZ, R3, 0x7fffffff, RZ, 0xc0, !PT ;  /* 0x7fffffff03ff7812 */ /* 0x000fc8000782c0ff */
[----:B------:R-:W-:-:S13]  /*1a30*/  PLOP3.LUT P0, PT, P0, P1, PT, 0x2f, 0xf2 ;  /* 0x0000000000f2781c */ /* 0x000fda0000702577 */
[----:B------:R-:W-:Y:S05]  /*1a40*/  @P0 BRA `(.L_x_40) ;  /* 0x0000000400000947 */ /* 0x000fea0003800000 */
[----:B------:R-:W-:Y:S02]  /*1a50*/  ISETP.GE.AND P0, PT, R6, RZ, PT ;  /* 0x000000ff0600720c */ /* 0x000fe40003f06270 */
[----:B------:R-:W-:-:S11]  /*1a60*/  ISETP.GE.AND P1, PT, R8, RZ, PT ;  /* 0x000000ff0800720c */ /* 0x000fd60003f26270 */
[----:B------:R-:W-:Y:S02]  /*1a70*/  @P0 IMAD.MOV.U32 R5, RZ, RZ, RZ ;  /* 0x000000ffff050224 */ /* 0x000fe400078e00ff */
[----:B------:R-:W-:Y:S01]  /*1a80*/  @!P0 FFMA R2, R2, 1.84467440737095516160e+19, RZ ;  /* 0x5f80000002028823 */ /* 0x000fe200000000ff */
[----:B------:R-:W-:Y:S02]  /*1a90*/  @!P0 IMAD.MOV.U32 R5, RZ, RZ, -0x40 ;  /* 0xffffffc0ff058424 */ /* 0x000fe400078e00ff */
[----:B------:R-:W-:Y:S02]  /*1aa0*/  @!P1 FFMA R3, R3, 1.84467440737095516160e+19, RZ ;  /* 0x5f80000003039823 */ /* 0x000fe400000000ff */
[----:B------:R-:W-:-:S07]  /*1ab0*/  @!P1 VIADD R5, R5, 0x40 ;  /* 0x0000004005059836 */ /* 0x000fce0000000000 */
.L_x_36:
[----:B------:R-:W-:Y:S01]  /*1ac0*/  LEA R6, R12, 0xc0800000, 0x17 ;  /* 0xc08000000c067811 */ /* 0x000fe200078eb8ff */
[----:B------:R-:W-:Y:S04]  /*1ad0*/  BSSY.RECONVERGENT B2, `(.L_x_41) ;  /* 0x0000036000027945 */ /* 0x000fe80003800200 */
[----:B------:R-:W-:Y:S02]  /*1ae0*/  IMAD.IADD R6, R3, 0x1, -R6 ;  /* 0x0000000103067824 */ /* 0x000fe400078e0a06 */
[----:B------:R-:W-:Y:S02]  /*1af0*/  VIADD R3, R10, 0xffffff81 ;  /* 0xffffff810a037836 */ /* 0x000fe40000000000 */
[----:B------:R0:W1:Y:S01]  /*1b00*/  MUFU.RCP R8, R6 ;  /* 0x0000000600087308 */ /* 0x0000620000001000 */
[----:B------:R-:W-:Y:S01]  /*1b10*/  FADD.FTZ R9, -R6, -RZ ;  /* 0x800000ff06097221 */ /* 0x000fe20000010100 */
[C---:B------:R-:W-:Y:S01]  /*1b20*/  IMAD R2, R3.reuse, -0x800000, R2 ;  /* 0xff80000003027824 */ /* 0x040fe200078e0202 */
[----:B0-----:R-:W-:-:S05]  /*1b30*/  IADD3 R6, PT, PT, R3, 0x7f, -R12 ;  /* 0x0000007f03067810 */ /* 0x001fca0007ffe80c */
[----:B------:R-:W-:Y:S02]  /*1b40*/  IMAD.IADD R6, R6, 0x1, R5 ;  /* 0x0000000106067824 */ /* 0x000fe400078e0205 */
[----:B-1----:R-:W-:-:S04]  /*1b50*/  FFMA R11, R8, R9, 1 ;  /* 0x3f800000080b7423 */ /* 0x002fc80000000009 */
[----:B------:R-:W-:-:S04]  /*1b60*/  FFMA R13, R8, R11, R8 ;  /* 0x0000000b080d7223 */ /* 0x000fc80000000008 */
[----:B------:R-:W-:-:S04]  /*1b70*/  FFMA R8, R2, R13, RZ ;  /* 0x0000000d02087223 */ /* 0x000fc800000000ff */
[----:B------:R-:W-:-:S04]  /*1b80*/  FFMA R11, R9, R8, R2 ;  /* 0x00000008090b7223 */ /* 0x000fc80000000002 */
[----:B------:R-:W-:-:S04]  /*1b90*/  FFMA R8, R13, R11, R8 ;  /* 0x0000000b0d087223 */ /* 0x000fc80000000008 */
[----:B------:R-:W-:-:S04]  /*1ba0*/  FFMA R9, R9, R8, R2 ;  /* 0x0000000809097223 */ /* 0x000fc80000000002 */
[----:B------:R-:W-:-:S05]  /*1bb0*/  FFMA R2, R13, R9, R8 ;  /* 0x000000090d027223 */ /* 0x000fca0000000008 */
[----:B------:R-:W-:-:S04]  /*1bc0*/  SHF.R.U32.HI R3, RZ, 0x17, R2 ;  /* 0x00000017ff037819 */ /* 0x000fc80000011602 */
[----:B------:R-:W-:-:S05]  /*1bd0*/  LOP3.LUT R3, R3, 0xff, RZ, 0xc0, !PT ;  /* 0x000000ff03037812 */ /* 0x000fca00078ec0ff */
[----:B------:R-:W-:-:S04]  /*1be0*/  IMAD.IADD R10, R3, 0x1, R6 ;  /* 0x00000001030a7824 */ /* 0x000fc800078e0206 */
[----:B------:R-:W-:-:S05]  /*1bf0*/  VIADD R3, R10, 0xffffffff ;  /* 0xffffffff0a037836 */ /* 0x000fca0000000000 */
[----:B------:R-:W-:-:S13]  /*1c00*/  ISETP.GE.U32.AND P0, PT, R3, 0xfe, PT ;  /* 0x000000fe0300780c */ /* 0x000fda0003f06070 */
[----:B------:R-:W-:Y:S05]  /*1c10*/  @!P0 BRA `(.L_x_42) ;  /* 0x0000000000808947 */ /* 0x000fea0003800000 */
[----:B------:R-:W-:-:S13]  /*1c20*/  ISETP.GT.AND P0, PT, R10, 0xfe, PT ;  /* 0x000000fe0a00780c */ /* 0x000fda0003f04270 */
[----:B------:R-:W-:Y:S05]  /*1c30*/  @P0 BRA `(.L_x_43) ;  /* 0x00000000006c0947 */ /* 0x000fea0003800000 */
[----:B------:R-:W-:-:S13]  /*1c40*/  ISETP.GE.AND P0, PT, R10, 0x1, PT ;  /* 0x000000010a00780c */ /* 0x000fda0003f06270 */
[----:B------:R-:W-:Y:S05]  /*1c50*/  @P0 BRA `(.L_x_44) ;  /* 0x0000000000740947 */ /* 0x000fea0003800000 */
[----:B------:R-:W-:Y:S02]  /*1c60*/  ISETP.GE.AND P0, PT, R10, -0x18, PT ;  /* 0xffffffe80a00780c */ /* 0x000fe40003f06270 */
[----:B------:R-:W-:-:S11]  /*1c70*/  LOP3.LUT R2, R2, 0x80000000, RZ, 0xc0, !PT ;  /* 0x8000000002027812 */ /* 0x000fd600078ec0ff */
[----:B------:R-:W-:Y:S05]  /*1c80*/  @!P0 BRA `(.L_x_44) ;  /* 0x0000000000688947 */ /* 0x000fea0003800000 */
[CCC-:B------:R-:W-:Y:S01]  /*1c90*/  FFMA.RZ R3, R13.reuse, R9.reuse, R8.reuse ;  /* 0x000000090d037223 */ /* 0x1c0fe2000000c008 */
[-CC-:B------:R-:W-:Y:S01]  /*1ca0*/  FFMA.RM R6, R13, R9.reuse, R8.reuse ;  /* 0x000000090d067223 */ /* 0x180fe20000004008 */
[C---:B------:R-:W-:Y:S02]  /*1cb0*/  ISETP.NE.AND P3, PT, R10.reuse, RZ, PT ;  /* 0x000000ff0a00720c */ /* 0x040fe40003f65270 */
[C---:B------:R-:W-:Y:S02]  /*1cc0*/  ISETP.NE.AND P1, PT, R10.reuse, RZ, PT ;  /* 0x000000ff0a00720c */ /* 0x040fe40003f25270 */
[----:B------:R-:W-:Y:S01]  /*1cd0*/  LOP3.LUT R5, R3, 0x7fffff, RZ, 0xc0, !PT ;  /* 0x007fffff03057812 */ /* 0x000fe200078ec0ff */
[----:B------:R-:W-:Y:S01]  /*1ce0*/  FFMA.RP R3, R13, R9, R8 ;  /* 0x000000090d037223 */ /* 0x000fe20000008008 */
[----:B------:R-:W-:Y:S02]  /*1cf0*/  VIADD R8, R10, 0x20 ;  /* 0x000000200a087836 */ /* 0x000fe40000000000 */
[----:B------:R-:W-:Y:S01]  /*1d00*/  LOP3.LUT R5, R5, 0x800000, RZ, 0xfc, !PT ;  /* 0x0080000005057812 */ /* 0x000fe200078efcff */
[----:B------:R-:W-:Y:S01]  /*1d10*/  IMAD.MOV R9, RZ, RZ, -R10 ;  /* 0x000000ffff097224 */ /* 0x000fe200078e0a0a */
[----:B------:R-:W-:-:S02]  /*1d20*/  FSETP.NEU.FTZ.AND P0, PT, R3, R6, PT ;  /* 0x000000060300720b */ /* 0x000fc40003f1d000 */
[----:B------:R-:W-:Y:S02]  /*1d30*/  SHF.L.U32 R8, R5, R8, RZ ;  /* 0x0000000805087219 */ /* 0x000fe400000006ff */
[----:B------:R-:W-:Y:S02]  /*1d40*/  SEL R6, R9, RZ, P3 ;  /* 0x000000ff09067207 */ /* 0x000fe40001800000 */
[----:B------:R-:W-:Y:S02]  /*1d50*/  ISETP.NE.AND P1, PT, R8, RZ, P1 ;  /* 0x000000ff0800720c */ /* 0x000fe40000f25270 */
[----:B------:R-:W-:Y:S02]  /*1d60*/  SHF.R.U32.HI R6, RZ, R6, R5 ;  /* 0x00000006ff067219 */ /* 0x000fe40000011605 */
[----:B------:R-:W-:Y:S02]  /*1d70*/  PLOP3.LUT P0, PT, P0, P1, PT, 0xf8, 0x8f ;  /* 0x00000000008f781c */ /* 0x000fe40000703f70 */
[----:B------:R-:W-:-:S02]  /*1d80*/  SHF.R.U32.HI R8, RZ, 0x1, R6 ;  /* 0x00000001ff087819 */ /* 0x000fc40000011606 */
[----:B------:R-:W-:-:S04]  /*1d90*/  SEL R3, RZ, 0x1, !P0 ;  /* 0x00000001ff037807 */ /* 0x000fc80004000000 */
[----:B------:R-:W-:-:S04]  /*1da0*/  LOP3.LUT R3, R3, 0x1, R8, 0xf8, !PT ;  /* 0x0000000103037812 */ /* 0x000fc800078ef808 */
[----:B------:R-:W-:-:S05]  /*1db0*/  LOP3.LUT R3, R3, R6, RZ, 0xc0, !PT ;  /* 0x0000000603037212 */ /* 0x000fca00078ec0ff */
[----:B------:R-:W-:-:S05]  /*1dc0*/  IMAD.IADD R3, R8, 0x1, R3 ;  /* 0x0000000108037824 */ /* 0x000fca00078e0203 */
[----:B------:R-:W-:Y:S01]  /*1dd0*/  LOP3.LUT R2, R3, R2, RZ, 0xfc, !PT ;  /* 0x0000000203027212 */ /* 0x000fe200078efcff */
[----:B------:R-:W-:Y:S06]  /*1de0*/  BRA `(.L_x_44) ;  /* 0x0000000000107947 */ /* 0x000fec0003800000 */
.L_x_43:
[----:B------:R-:W-:-:S04]  /*1df0*/  LOP3.LUT R2, R2, 0x80000000, RZ, 0xc0, !PT ;  /* 0x8000000002027812 */ /* 0x000fc800078ec0ff */
[----:B------:R-:W-:Y:S01]  /*1e00*/  LOP3.LUT R2, R2, 0x7f800000, RZ, 0xfc, !PT ;  /* 0x7f80000002027812 */ /* 0x000fe200078efcff */
[----:B------:R-:W-:Y:S06]  /*1e10*/  BRA `(.L_x_44) ;  /* 0x0000000000047947 */ /* 0x000fec0003800000 */
.L_x_42:
[----:B------:R-:W-:-:S07]  /*1e20*/  IMAD R2, R6, 0x800000, R2 ;  /* 0x0080000006027824 */ /* 0x000fce00078e0202 */
.L_x_44:
[----:B------:R-:W-:Y:S05]  /*1e30*/  BSYNC.RECONVERGENT B2 ;  /* 0x0000000000027941 */ /* 0x000fea0003800200 */
.L_x_41:
[----:B------:R-:W-:Y:S05]  /*1e40*/  BRA `(.L_x_45) ;  /* 0x0000000000207947 */ /* 0x000fea0003800000 */
.L_x_40:
[----:B------:R-:W-:-:S04]  /*1e50*/  LOP3.LUT R2, R3, 0x80000000, R2, 0x48, !PT ;  /* 0x8000000003027812 */ /* 0x000fc800078e4802 */
[----:B------:R-:W-:Y:S01]  /*1e60*/  LOP3.LUT R2, R2, 0x7f800000, RZ, 0xfc, !PT ;  /* 0x7f80000002027812 */ /* 0x000fe200078efcff */
[----:B------:R-:W-:Y:S06]  /*1e70*/  BRA `(.L_x_45) ;  /* 0x0000000000147947 */ /* 0x000fec0003800000 */
.L_x_39:
[----:B------:R-:W-:Y:S01]  /*1e80*/  LOP3.LUT R2, R3, 0x80000000, R2, 0x48, !PT ;  /* 0x8000000003027812 */ /* 0x000fe200078e4802 */
[----:B------:R-:W-:Y:S06]  /*1e90*/  BRA `(.L_x_45) ;  /* 0x00000000000c7947 */ /* 0x000fec0003800000 */
.L_x_38:
[----:B------:R-:W0:Y:S01]  /*1ea0*/  MUFU.RSQ R2, -QNAN ;  /* 0xffc0000000027908 */ /* 0x000e220000001400 */
[----:B------:R-:W-:Y:S05]  /*1eb0*/  BRA `(.L_x_45) ;  /* 0x0000000000047947 */ /* 0x000fea0003800000 */
.L_x_37:
[----:B------:R-:W-:-:S07]  /*1ec0*/  FADD.FTZ R2, R2, R3 ;  /* 0x0000000302027221 */ /* 0x000fce0000010000 */
.L_x_45:
[----:B------:R-:W-:Y:S05]  /*1ed0*/  BSYNC.RECONVERGENT B1 ;  /* 0x0000000000017941 */ /* 0x000fea0003800200 */
.L_x_35:
[----:B------:R-:W-:-:S04]  /*1ee0*/  IMAD.MOV.U32 R5, RZ, RZ, 0x0 ;  /* 0x00000000ff057424 */ /* 0x000fc800078e00ff */
[----:B0-----:R-:W-:Y:S05]  /*1ef0*/  RET.REL.NODEC R4 `(fused_absmax_quantize_f32) ;  /* 0xffffffe004407950 */ /* 0x001fea0003c3ffff */
.L_x_46:
[----:B------:R-:W-:-:S00]  /*1f00*/  BRA `(.L_x_46) ;  /* 0xfffffffc00fc7947 */ /* 0x000fc0000383ffff */
[----:B------:R-:W-:-:S00]  /*1f10*/  NOP ;  /* 0x0000000000007918 */ /* 0x000fc00000000000 */
        /* <DEDUP_REMOVED lines=14> */
.L_x_83:


//--------------------- .text.quantize_f32_to_fp8 --------------------------
	.section	.text.quantize_f32_to_fp8,"ax",@progbits
	.align	128
        .global         quantize_f32_to_fp8
        .type           quantize_f32_to_fp8,@function
        .size           quantize_f32_to_fp8,(.L_x_84 - quantize_f32_to_fp8)
        .other          quantize_f32_to_fp8,@"STO_CUDA_ENTRY STV_DEFAULT"
quantize_f32_to_fp8:
.text.quantize_f32_to_fp8:
[----:B------:R-:W-:Y:S01]  /*0000*/  LDC R1, c[0x0][0x37c] ;  /* 0x0000df00ff017b82 */ /* 0x000fe20000000800 */
[----:B------:R-:W0:Y:S07]  /*0010*/  S2R R2, SR_TID.X ;  /* 0x0000000000027919 */ /* 0x000e2e0000002100 */
[----:B------:R-:W0:Y:S01]  /*0020*/  S2UR UR8, SR_CTAID.X ;  /* 0x00000000000879c3 */ /* 0x000e220000002500 */
[----:B------:R-:W1:Y:S01]  /*0030*/  LDCU.64 UR6, c[0x0][0x358] ;  /* 0x00006b00ff0677ac */ /* 0x000e620008000a00 */
[----:B------:R-:W-:Y:S01]  /*0040*/  BSSY.RECONVERGENT B0, `(.L_x_47) ;  /* 0x0000016000007945 */ /* 0x000fe20003800200 */
[----:B0-----:R-:W-:-:S13]  /*0050*/  LOP3.LUT P0, RZ, R2, UR8, RZ, 0xfc, !PT ;  /* 0x0000000802ff7c12 */ /* 0x001fda000f80fcff */
[----:B-1----:R-:W-:Y:S05]  /*0060*/  @P0 BRA `(.L_x_48) ;  /* 0x00000000004c0947 */ /* 0x002fea0003800000 */
[----:B------:R-:W0:Y:S02]  /*0070*/  LDC.64 R4, c[0x0][0x390] ;  /* 0x0000e400ff047b82 */ /* 0x000e240000000a00 */
[----:B0-----:R-:W2:Y:S01]  /*0080*/  LDG.E.CONSTANT R0, desc[UR6][R4.64] ;  /* 0x0000000604007981 */ /* 0x001ea2000c1e9900 */
[----:B------:R-:W-:Y:S02]  /*0090*/  IMAD.MOV.U32 R6, RZ, RZ, 0x3b124925 ;  /* 0x3b124925ff067424 */ /* 0x000fe400078e00ff */
[----:B------:R-:W-:-:S04]  /*00a0*/  IMAD.MOV.U32 R3, RZ, RZ, 0x43e00000 ;  /* 0x43e00000ff037424 */ /* 0x000fc800078e00ff */
        /* <DEDUP_REMOVED lines=10> */
[----:B------:R-:W-:Y:S05]  /*0150*/  CALL.REL.NOINC `($__internal_1_$__cuda_sm3x_div_rn_noftz_f32_slowpath) ;  /* 0x0000000400987944 */ /* 0x000fea0003c00000 */
[----:B------:R-:W-:-:S07]  /*0160*/  IMAD.MOV.U32 R3, RZ, RZ, R0 ;  /* 0x000000ffff037224 */ /* 0x000fce00078e0000 */
.L_x_49:
[----:B------:R-:W0:Y:S01]  /*0170*/  LDC.64 R4, c[0x0][0x398] ;  /* 0x0000e600ff047b82 */ /* 0x000e220000000a00 */
[----:B------:R-:W-:-:S05]  /*0180*/  FSEL R3, R3, 1, P2 ;  /* 0x3f80000003037808 */ /* 0x000fca0001000000 */
[----:B0-----:R0:W-:Y:S02]  /*0190*/  STG.E desc[UR6][R4.64], R3 ;  /* 0x0000000304007986 */ /* 0x0011e4000c101906 */
.L_x_48:
[----:B------:R-:W-:Y:S05]  /*01a0*/  BSYNC.RECONVERGENT B0 ;  /* 0x0000000000007941 */ /* 0x000fea0003800200 */
.L_x_47:
[----:B------:R-:W-:Y:S01]  /*01b0*/  ISETP.NE.AND P0, PT, R2, RZ, PT ;  /* 0x000000ff0200720c */ /* 0x000fe20003f05270 */
[----:B------:R-:W-:-:S12]  /*01c0*/  BSSY.RECONVERGENT B0, `(.L_x_50) ;  /* 0x0000018000007945 */ /* 0x000fd80003800200 */
[----:B------:R-:W-:Y:S05]  /*01d0*/  @P0 BRA `(.L_x_51) ;  /* 0x0000000000580947 */ /* 0x000fea0003800000 */
[----:B0-----:R-:W0:Y:S02]  /*01e0*/  LDC.64 R4, c[0x0][0x390] ;  /* 0x0000e400ff047b82 */ /* 0x001e240000000a00 */
[----:B0-----:R-:W2:Y:S01]  /*01f0*/  LDG.E.CONSTANT R4, desc[UR6][R4.64] ;  /* 0x0000000604047981 */ /* 0x001ea2000c1e9900 */
        /* <DEDUP_REMOVED lines=11> */
[----:B------:R-:W-:Y:S01]  /*02b0*/  IMAD.MOV.U32 R3, RZ, RZ, R4 ;  /* 0x000000ffff037224 */ /* 0x000fe200078e0004 */
[----:B------:R-:W-:Y:S01]  /*02c0*/  MOV R4, 0x2f0 ;  /* 0x000002f000047802 */ /* 0x000fe20000000f00 */
[----:B------:R-:W-:-:S07]  /*02d0*/  IMAD.MOV.U32 R0, RZ, RZ, 0x43e00000 ;  /* 0x43e00000ff007424 */ /* 0x000fce00078e00ff */
[----:B------:R-:W-:Y:S05]  /*02e0*/  CALL.REL.NOINC `($__internal_1_$__cuda_sm3x_div_rn_noftz_f32_slowpath) ;  /* 0x0000000400347944 */ /* 0x000fea0003c00000 */
.L_x_52:
[----:B------:R-:W0:Y:S01]  /*02f0*/  S2UR UR5, SR_CgaCtaId ;  /* 0x00000000000579c3 */ /* 0x000e220000008800 */
[----:B------:R-:W-:Y:S01]  /*0300*/  UMOV UR4, 0x400 ;  /* 0x0000040000047882 */ /* 0x000fe20000000000 */
[----:B------:R-:W-:Y:S01]  /*0310*/  FSEL R0, R0, 1, P2 ;  /* 0x3f80000000007808 */ /* 0x000fe20001000000 */
[----:B0-----:R-:W-:-:S09]  /*0320*/  ULEA UR4, UR5, UR4, 0x18 ;  /* 0x0000000405047291 */ /* 0x001fd2000f8ec0ff */
[----:B------:R1:W-:Y:S03]  /*0330*/  STS [UR4], R0 ;  /* 0x00000000ff007988 */ /* 0x0003e60008000804 */
.L_x_51:
[----:B------:R-:W-:Y:S05]  /*0340*/  BSYNC.RECONVERGENT B0 ;  /* 0x0000000000007941 */ /* 0x000fea0003800200 */
.L_x_50:
[----:B0-----:R-:W1:Y:S01]  /*0350*/  LDC R3, c[0x0][0x360] ;  /* 0x0000d800ff037b82 */ /* 0x001e620000000800 */
[----:B------:R-:W0:Y:S01]  /*0360*/  LDCU UR4, c[0x0][0x3a0] ;  /* 0x00007400ff0477ac */ /* 0x000e220008000800 */
[----:B-1----:R-:W-:-:S06]  /*0370*/  IMAD R0, R3, UR8, R2 ;  /* 0x0000000803007c24 */ /* 0x002fcc000f8e0202 */
[----:B------:R-:W-:Y:S01]  /*0380*/  BAR.SYNC.DEFER_BLOCKING 0x0 ;  /* 0x0000000000007b1d */ /* 0x000fe20000010000 */
[----:B0-----:R-:W-:-:S13]  /*0390*/  ISETP.GE.AND P0, PT, R0, UR4, PT ;  /* 0x0000000400007c0c */ /* 0x001fda000bf06270 */
[----:B------:R-:W-:Y:S05]  /*03a0*/  @P0 EXIT ;  /* 0x000000000000094d */ /* 0x000fea0003800000 */
[----:B------:R-:W0:Y:S02]  /*03b0*/  LDC.64 R2, c[0x0][0x380] ;  /* 0x0000e000ff027b82 */ /* 0x000e240000000a00 */
[----:B0-----:R-:W-:-:S06]  /*03c0*/  IMAD.WIDE R2, R0, 0x4, R2 ;  /* 0x0000000400027825 */ /* 0x001fcc00078e0202 */
[----:B------:R-:W2:Y:S01]  /*03d0*/  LDG.E.CONSTANT R3, desc[UR6][R2.64] ;  /* 0x0000000602037981 */ /* 0x000ea2000c1e9900 */
[----:B------:R-:W0:Y:S01]  /*03e0*/  S2UR UR5, SR_CgaCtaId ;  /* 0x00000000000579c3 */ /* 0x000e220000008800 */
[----:B------:R-:W-:Y:S01]  /*03f0*/  UMOV UR4, 0x400 ;  /* 0x0000040000047882 */ /* 0x000fe20000000000 */
[----:B------:R-:W-:Y:S01]  /*0400*/  BSSY.RECONVERGENT B0, `(.L_x_53) ;  /* 0x0000033000007945 */ /* 0x000fe20003800200 */
[----:B------:R-:W-:Y:S01]  /*0410*/  IMAD.MOV.U32 R5, RZ, RZ, RZ ;  /* 0x000000ffff057224 */ /* 0x000fe200078e00ff */
[----:B0-----:R-:W-:-:S09]  /*0420*/  ULEA UR4, UR5, UR4, 0x18 ;  /* 0x0000000405047291 */ /* 0x001fd2000f8ec0ff */
[----:B------:R-:W2:Y:S02]  /*0430*/  LDS R4, [UR4] ;  /* 0x00000004ff047984 */ /* 0x000ea40008000800 */
[----:B--2---:R-:W-:-:S05]  /*0440*/  FMUL R4, R4, R3 ;  /* 0x0000000304047220 */ /* 0x004fca0000400000 */
[----:B------:R-:W-:-:S04]  /*0450*/  FMNMX R4, R4, -448, !PT ;  /* 0xc3e0000004047809 */ /* 0x000fc80007800000 */
[----:B------:R-:W-:-:S04]  /*0460*/  FMNMX R4, R4, 448, PT ;  /* 0x43e0000004047809 */ /* 0x000fc80003800000 */
[----:B------:R-:W-:-:S13]  /*0470*/  FSETP.GEU.AND P0, PT, |R4|, 0.001953125, PT ;  /* 0x3b0000000400780b */ /* 0x000fda0003f0e200 */
        /* <DEDUP_REMOVED lines=20> */
[----:B------:R-:W-:-:S04]  /*05c0*/  @!P0 IMAD.MOV.U32 R3, RZ, RZ, RZ ;  /* 0x000000ffff038224 */ /* 0x000fc800078e00ff */
[----:B------:R-:W-:Y:S01]  /*05d0*/  FFMA R5, R5, R6, -1 ;  /* 0xbf80000005057423 */ /* 0x000fe20000000006 */
[----:B------:R-:W-:-:S03]  /*05e0*/  IMAD.MOV.U32 R6, RZ, RZ, 0x3f000000 ;  /* 0x3f000000ff067424 */ /* 0x000fc600078e00ff */
[----:B------:R-:W-:-:S05]  /*05f0*/  FMUL R5, R5, 8 ;  /* 0x4100000005057820 */ /* 0x000fca0000400000 */
[----:B------:R-:W-:-:S05]  /*0600*/  LOP3.LUT R6, R6, 0x80000000, R5, 0xb8, !PT ;  /* 0x8000000006067812 */ /* 0x000fca00078eb805 */
[----:B------:R-:W-:Y:S01]  /*0610*/  FADD.RZ R6, R5, R6 ;  /* 0x0000000605067221 */ /* 0x000fe2000000c000 */
[C---:B------:R-:W-:Y:S02]  /*0620*/  @P0 VIADD R5, R2.reuse, 0xffffff6a ;  /* 0xffffff6a02050836 */ /* 0x040fe40000000000 */
[----:B------:R-:W-:-:S03]  /*0630*/  @P1 VIADD R5, R2, 0xffffff82 ;  /* 0xffffff8202051836 */ /* 0x000fc60000000000 */
        /* <DEDUP_REMOVED lines=15> */
.L_x_54:
[----:B------:R-:W-:Y:S05]  /*0730*/  BSYNC.RECONVERGENT B0 ;  /* 0x0000000000007941 */ /* 0x000fea0003800200 */
.L_x_53:
[----:B------:R-:W0:Y:S01]  /*0740*/  LDCU.64 UR4, c[0x0][0x388] ;  /* 0x00007100ff0477ac */ /* 0x000e220008000a00 */
[----:B------:R-:W-:-:S04]  /*0750*/  FSETP.GEU.AND P0, PT, R4, RZ, PT ;  /* 0x000000ff0400720b */ /* 0x000fc80003f0e000 */
[----:B------:R-:W-:-:S04]  /*0760*/  SEL R4, RZ, 0x80, P0 ;  /* 0x00000080ff047807 */ /* 0x000fc80000000000 */
[----:B------:R-:W-:Y:S02]  /*0770*/  LOP3.LUT R5, R5, R4, RZ, 0xfc, !PT ;  /* 0x0000000405057212 */ /* 0x000fe400078efcff */
[----:B0-----:R-:W-:-:S04]  /*0780*/  IADD3 R2, P1, PT, R0, UR4, RZ ;  /* 0x0000000400027c10 */ /* 0x001fc8000ff3e0ff */
[----:B------:R-:W-:-:S05]  /*0790*/  LEA.HI.X.SX32 R3, R0, UR5, 0x1, P1 ;  /* 0x0000000500037c11 */ /* 0x000fca00088f0eff */
[----:B------:R-:W-:Y:S01]  /*07a0*/  STG.E.U8 desc[UR6][R2.64], R5 ;  /* 0x0000000502007986 */ /* 0x000fe2000c101106 */
[----:B------:R-:W-:Y:S05]  /*07b0*/  EXIT ;  /* 0x000000000000794d */ /* 0x000fea0003800000 */
        .weak           $__internal_1_$__cuda_sm3x_div_rn_noftz_f32_slowpath
        .type           $__internal_1_$__cuda_sm3x_div_rn_noftz_f32_slowpath,@function
        .size           $__internal_1_$__cuda_sm3x_div_rn_noftz_f32_slowpath,(.L_x_84 - $__internal_1_$__cuda_sm3x_div_rn_noftz_f32_slowpath)
$__internal_1_$__cuda_sm3x_div_rn_noftz_f32_slowpath:
        /* <DEDUP_REMOVED lines=34> */
.L_x_56:
        /* <DEDUP_REMOVED lines=30> */
[CCC-:B------:R-:W-:Y:S01]  /*0bc0*/  FFMA.RM R6, R12.reuse, R8.reuse, R7.reuse ;  /* 0x000000080c067223 */ /* 0x1c0fe20000004007 */
[C---:B------:R-:W-:Y:S02]  /*0bd0*/  ISETP.NE.AND P3, PT, R9.reuse, RZ, PT ;  /* 0x000000ff0900720c */ /* 0x040fe40003f65270 */
[----:B------:R-:W-:Y:S02]  /*0be0*/  ISETP.NE.AND P1, PT, R9, RZ, PT ;  /* 0x000000ff0900720c */ /* 0x000fe40003f25270 */
        /* <DEDUP_REMOVED lines=18> */
.L_x_63:
[----:B------:R-:W-:-:S04]  /*0d10*/  LOP3.LUT R0, R0, 0x80000000, RZ, 0xc0, !PT ;  /* 0x8000000000007812 */ /* 0x000fc800078ec0ff */
[----:B------:R-:W-:Y:S01]  /*0d20*/  LOP3.LUT R0, R0, 0x7f800000, RZ, 0xfc, !PT ;  /* 0x7f80000000007812 */ /* 0x000fe200078efcff */
[----:B------:R-:W-:Y:S06]  /*0d30*/  BRA `(.L_x_64) ;  /* 0x0000000000047947 */ /* 0x000fec0003800000 */
.L_x_62:
[----:B------:R-:W-:-:S07]  /*0d40*/  IMAD R0, R6, 0x800000, R0 ;  /* 0x0080000006007824 */ /* 0x000fce00078e0200 */
.L_x_64:
[----:B------:R-:W-:Y:S05]  /*0d50*/  BSYNC.RECONVERGENT B2 ;  /* 0x0000000000027941 */ /* 0x000fea0003800200 */
.L_x_61:
[----:B------:R-:W-:Y:S05]  /*0d60*/  BRA `(.L_x_65) ;  /* 0x0000000000207947 */ /* 0x000fea0003800000 */
.L_x_60:
[----:B------:R-:W-:-:S04]  /*0d70*/  LOP3.LUT R0, R3, 0x80000000, R0, 0x48, !PT ;  /* 0x8000000003007812 */ /* 0x000fc800078e4800 */
[----:B------:R-:W-:Y:S01]  /*0d80*/  LOP3.LUT R0, R0, 0x7f800000, RZ, 0xfc, !PT ;  /* 0x7f80000000007812 */ /* 0x000fe200078efcff */
[----:B------:R-:W-:Y:S06]  /*0d90*/  BRA `(.L_x_65) ;  /* 0x0000000000147947 */ /* 0x000fec0003800000 */
.L_x_59:
[----:B------:R-:W-:Y:S01]  /*0da0*/  LOP3.LUT R0, R3, 0x80000000, R0, 0x48, !PT ;  /* 0x8000000003007812 */ /* 0x000fe200078e4800 */
[----:B------:R-:W-:Y:S06]  /*0db0*/  BRA `(.L_x_65) ;  /* 0x00000000000c7947 */ /* 0x000fec0003800000 */
.L_x_58:
[----:B------:R-:W0:Y:S01]  /*0dc0*/  MUFU.RSQ R0, -QNAN ;  /* 0xffc0000000007908 */ /* 0x000e220000001400 */
[----:B------:R-:W-:Y:S05]  /*0dd0*/  BRA `(.L_x_65) ;  /* 0x0000000000047947 */ /* 0x000fea0003800000 */
.L_x_57:
[----:B------:R-:W-:-:S07]  /*0de0*/  FADD.FTZ R0, R0, R3 ;  /* 0x0000000300007221 */ /* 0x000fce0000010000 */
.L_x_65:
[----:B------:R-:W-:Y:S05]  /*0df0*/  BSYNC.RECONVERGENT B1 ;  /* 0x0000000000017941 */ /* 0x000fea0003800200 */
.L_x_55:
[----:B------:R-:W-:-:S04]  /*0e00*/  IMAD.MOV.U32 R5, RZ, RZ, 0x0 ;  /* 0x00000000ff057424 */ /* 0x000fc800078e00ff */
[----:B0-----:R-:W-:Y:S05]  /*0e10*/  RET.REL.NODEC R4 `(quantize_f32_to_fp8) ;  /* 0xfffffff004787950 */ /* 0x001fea0003c3ffff */
.L_x_66:
        /* <DEDUP_REMOVED lines=14> */
.L_x_84:


//--------------------- .text.absmax_f32          --------------------------
	.section	.text.absmax_f32,"ax",@progbits
	.align	128
        .global         absmax_f32
        .type           absmax_f32,@function
        .size           absmax_f32,(.L_x_87 - absmax_f32)
        .other          absmax_f32,@"STO_CUDA_ENTRY STV_DEFAULT"
absmax_f32:
.text.absmax_f32:
[----:B------:R-:W-:Y:S01]  /*0000*/  LDC R1, c[0x0][0x37c] ;  /* 0x0000df00ff017b82 */ /* 0x000fe20000000800 */
[----:B------:R-:W0:Y:S07]  /*0010*/  S2R R0, SR_TID.X ;  /* 0x0000000000007919 */ /* 0x000e2e0000002100 */
[----:B------:R-:W1:Y:S01]  /*0020*/  LDC R15, c[0x0][0x390] ;  /* 0x0000e400ff0f7b82 */ /* 0x000e620000000800 */
[----:B------:R-:W2:Y:S01]  /*0030*/  LDCU.64 UR6, c[0x0][0x358] ;  /* 0x00006b00ff0677ac */ /* 0x000ea20008000a00 */
[----:B------:R-:W-:Y:S01]  /*0040*/  BSSY.RECONVERGENT B0, `(.L_x_67) ;  /* 0x0000018000007945 */ /* 0x000fe20003800200 */
[----:B------:R-:W-:-:S05]  /*0050*/  IMAD.MOV.U32 R10, RZ, RZ, RZ ;  /* 0x000000ffff0a7224 */ /* 0x000fca00078e00ff */
[----:B------:R-:W0:Y:S08]  /*0060*/  S2UR UR4, SR_CTAID.X ;  /* 0x00000000000479c3 */ /* 0x000e300000002500 */
[----:B------:R-:W0:Y:S01]  /*0070*/  LDC R3, c[0x0][0x360] ;  /* 0x0000d800ff037b82 */ /* 0x000e220000000800 */
[----:B-1----:R-:W-:-:S04]  /*0080*/  SHF.R.S32.HI R2, RZ, 0x1f, R15 ;  /* 0x0000001fff027819 */ /* 0x002fc8000001140f */
[----:B------:R-:W-:-:S04]  /*0090*/  LEA.HI R4, R2, R15, RZ, 0x2 ;  /* 0x0000000f02047211 */ /* 0x000fc800078f10ff */
[----:B------:R-:W-:Y:S01]  /*00a0*/  SHF.R.S32.HI R11, RZ, 0x2, R4 ;  /* 0x00000002ff0b7819 */ /* 0x000fe20000011404 */
[----:B0-----:R-:W-:-:S04]  /*00b0*/  IMAD R2, R3, UR4, R0 ;  /* 0x0000000403027c24 */ /* 0x001fc8000f8e0200 */
[----:B------:R-:W-:Y:S01]  /*00c0*/  IMAD R12, R11, 0x4, R2 ;  /* 0x000000040b0c7824 */ /* 0x000fe200078e0202 */
[----:B------:R-:W-:-:S04]  /*00d0*/  ISETP.GE.AND P1, PT, R2, R11, PT ;  /* 0x0000000b0200720c */ /* 0x000fc80003f26270 */
[----:B------:R-:W-:-:S09]  /*00e0*/  ISETP.GE.AND P0, PT, R12, R15, PT ;  /* 0x0000000f0c00720c */ /* 0x000fd20003f06270 */
[----:B--2---:R-:W-:Y:S05]  /*00f0*/  @P1 BRA `(.L_x_68) ;  /* 0x0000000000301947 */ /* 0x004fea0003800000 */
[----:B------:R-:W0:Y:S01]  /*0100*/  LDC.64 R8, c[0x0][0x380] ;  /* 0x0000e000ff087b82 */ /* 0x000e220000000a00 */
[----:B------:R-:W1:Y:S01]  /*0110*/  LDCU UR4, c[0x0][0x370] ;  /* 0x00006e00ff0477ac */ /* 0x000e620008000800 */
[----:B------:R-:W-:Y:S02]  /*0120*/  IMAD.MOV.U32 R13, RZ, RZ, R2 ;  /* 0x000000ffff0d7224 */ /* 0x000fe400078e0002 */
[----:B------:R-:W-:Y:S02]  /*0130*/  IMAD.MOV.U32 R10, RZ, RZ, RZ ;  /* 0x000000ffff0a7224 */ /* 0x000fe400078e00ff */
[----:B-1----:R-:W-:-:S07]  /*0140*/  IMAD R2, R3, UR4, RZ ;  /* 0x0000000403027c24 */ /* 0x002fce000f8e02ff */
.L_x_69:
[----:B0-----:R-:W-:-:S06]  /*0150*/  IMAD.WIDE R4, R13, 0x10, R8 ;  /* 0x000000100d047825 */ /* 0x001fcc00078e0208 */
[----:B------:R-:W2:Y:S01]  /*0160*/  LDG.E.128.CONSTANT R4, desc[UR6][R4.64] ;  /* 0x0000000604047981 */ /* 0x000ea2000c1e9d00 */
[----:B------:R-:W-:-:S05]  /*0170*/  IMAD.IADD R13, R2, 0x1, R13 ;  /* 0x00000001020d7824 */ /* 0x000fca00078e020d */
[----:B------:R-:W-:Y:S02]  /*0180*/  ISETP.GE.AND P1, PT, R13, R11, PT ;  /* 0x0000000b0d00720c */ /* 0x000fe40003f26270 */
[----:B--2---:R-:W-:-:S04]  /*0190*/  FMNMX3 R10, R10, |R4|, |R5|, !PT ;  /* 0x400000040a0a7276 */ /* 0x004fc80007800405 */
[----:B------:R-:W-:-:S07]  /*01a0*/  FMNMX3 R10, R10, |R6|, |R7|, !PT ;  /* 0x400000060a0a7276 */ /* 0x000fce0007800407 */
[----:B------:R-:W-:Y:S05]  /*01b0*/  @!P1 BRA `(.L_x_69) ;  /* 0xfffffffc00e49947 */ /* 0x000fea000383ffff */
.L_x_68:
[----:B------:R-:W-:Y:S05]  /*01c0*/  BSYNC.RECONVERGENT B0 ;  /* 0x0000000000007941 */ /* 0x000fea0003800200 */
.L_x_67:
[----:B------:R-:W-:Y:S04]  /*01d0*/  BSSY.RECONVERGENT B0, `(.L_x_70) ;  /* 0x000000b000007945 */ /* 0x000fe80003800200 */
[----:B------:R-:W-:Y:S05]  /*01e0*/  @P0 BRA `(.L_x_71) ;  /* 0x0000000000240947 */ /* 0x000fea0003800000 */
[----:B------:R-:W0:Y:S01]  /*01f0*/  LDC.64 R6, c[0x0][0x380] ;  /* 0x0000e000ff067b82 */ /* 0x000e220000000a00 */
[----:B------:R-:W1:Y:S02]  /*0200*/  LDCU UR4, c[0x0][0x370] ;  /* 0x00006e00ff0477ac */ /* 0x000e640008000800 */
[----:B-1----:R-:W-:-:S07]  /*0210*/  IMAD R9, R3, UR4, RZ ;  /* 0x0000000403097c24 */ /* 0x002fce000f8e02ff */
.L_x_72:
[----:B0-----:R-:W-:-:S06]  /*0220*/  IMAD.WIDE R4, R12, 0x4, R6 ;  /* 0x000000040c047825 */ /* 0x001fcc00078e0206 */
[----:B------:R-:W2:Y:S01]  /*0230*/  LDG.E.CONSTANT R5, desc[UR6][R4.64] ;  /* 0x0000000604057981 */ /* 0x000ea2000c1e9900 */
[----:B------:R-:W-:-:S05]  /*0240*/  IMAD.IADD R12, R9, 0x1, R12 ;  /* 0x00000001090c7824 */ /* 0x000fca00078e020c */
[----:B------:R-:W-:Y:S02]  /*0250*/  ISETP.GE.AND P0, PT, R12, R15, PT ;  /* 0x0000000f0c00720c */ /* 0x000fe40003f06270 */
[----:B--2---:R-:W-:-:S11]  /*0260*/  FMNMX R10, |R5|, R10, !PT ;  /* 0x0000000a050a7209 */ /* 0x004fd60007800200 */
[----:B------:R-:W-:Y:S05]  /*0270*/  @!P0 BRA `(.L_x_72) ;  /* 0xfffffffc00e88947 */ /* 0x000fea000383ffff */
.L_x_71:
[----:B------:R-:W-:Y:S05]  /*0280*/  BSYNC.RECONVERGENT B0 ;  /* 0x0000000000007941 */ /* 0x000fea0003800200 */
.L_x_70:
[----:B------:R-:W0:Y:S01]  /*0290*/  SHFL.BFLY PT, R5, R10, 0x10, 0x1f ;  /* 0x0e001f000a057f89 */ /* 0x000e2200000e0000 */
[----:B------:R-:W-:Y:S02]  /*02a0*/  ISETP.GE.U32.AND P0, PT, R3, 0x40, PT ;  /* 0x000000400300780c */ /* 0x000fe40003f06070 */
        /* <DEDUP_REMOVED lines=9> */
[----:B------:R-:W-:Y:S06]  /*0340*/  @!P0 BRA `(.L_x_73) ;  /* 0x0000000000a88947 */ /* 0x000fec0003800000 */
[C---:B------:R-:W-:Y:S02]  /*0350*/  LOP3.LUT R2, R0.reuse, 0x1f, RZ, 0xc0, !PT ;  /* 0x0000001f00027812 */ /* 0x040fe400078ec0ff */
[----:B------:R-:W-:Y:S02]  /*0360*/  ISETP.GT.U32.AND P1, PT, R0, 0x1f, PT ;  /* 0x0000001f0000780c */ /* 0x000fe40003f24070 */
[----:B------:R-:W-:-:S13]  /*0370*/  ISETP.NE.AND P0, PT, R2, RZ, PT ;  /* 0x000000ff0200720c */ /* 0x000fda0003f05270 */
[----:B------:R-:W0:Y:S01]  /*0380*/  @!P0 S2R R6, SR_CgaCtaId ;  /* 0x0000000000068919 */ /* 0x000e220000008800 */
[----:B------:R-:W-:Y:S02]  /*0390*/  @!P0 MOV R5, 0x400 ;  /* 0x0000040000058802 */ /* 0x000fe40000000f00 */
[----:B------:R-:W-:-:S04]  /*03a0*/  @!P0 SHF.R.U32.HI R4, RZ, 0x3, R0 ;  /* 0x00000003ff048819 */ /* 0x000fc80000011600 */
[----:B------:R-:W-:Y:S02]  /*03b0*/  @!P0 LOP3.LUT R4, R4, 0x7c, RZ, 0xc0, !PT ;  /* 0x0000007c04048812 */ /* 0x000fe400078ec0ff */
[----:B0-----:R-:W-:-:S05]  /*03c0*/  @!P0 LEA R5, R6, R5, 0x18 ;  /* 0x0000000506058211 */ /* 0x001fca00078ec0ff */
[----:B------:R-:W-:-:S05]  /*03d0*/  @!P0 IMAD.IADD R4, R4, 0x1, R5 ;  /* 0x0000000104048824 */ /* 0x000fca00078e0205 */
[----:B------:R0:W-:Y:S01]  /*03e0*/  @!P0 STS [R4], R9 ;  /* 0x0000000904008388 */ /* 0x0001e20000000800 */
[----:B------:R-:W-:Y:S06]  /*03f0*/  BAR.SYNC.DEFER_BLOCKING 0x0 ;  /* 0x0000000000007b1d */ /* 0x000fec0000010000 */
[----:B------:R-:W-:Y:S05]  /*0400*/  @P1 BRA `(.L_x_74) ;  /* 0x0000000000601947 */ /* 0x000fea0003800000 */
[----:B------:R-:W-:Y:S01]  /*0410*/  SHF.R.U32.HI R3, RZ, 0x5, R3 ;  /* 0x00000005ff037819 */ /* 0x000fe20000011603 */
[----:B------:R-:W-:-:S03]  /*0420*/  UMOV UR4, 0xffffffff ;  /* 0xffffffff00047882 */ /* 0x000fc60000000000 */
[----:B------:R-:W-:-:S13]  /*0430*/  ISETP.GE.U32.AND P1, PT, R2, R3, PT ;  /* 0x000000030200720c */ /* 0x000fda0003f26070 */
[----:B0-----:R-:W0:Y:S01]  /*0440*/  @!P1 S2R R4, SR_CgaCtaId ;  /* 0x0000000000049919 */ /* 0x001e220000008800 */
[----:B------:R-:W-:-:S04]  /*0450*/  @!P1 MOV R3, 0x400 ;  /* 0x0000040000039802 */ /* 0x000fc80000000f00 */
        /* <DEDUP_REMOVED lines=14> */
.L_x_81:
[----:B------:R-:W2:Y:S01]  /*0540*/  @!P0 S2R R3, SR_CgaCtaId ;  /* 0x0000000000038919 */ /* 0x000ea20000008800 */
[----:B------:R-:W-:Y:S02]  /*0550*/  @!P0 MOV R2, 0x400 ;  /* 0x0000040000028802 */ /* 0x000fe40000000f00 */
[----:B-1----:R-:W-:Y:S02]  /*0560*/  FMNMX R6, R7, R6, !PT ;  /* 0x0000000607067209 */ /* 0x002fe40007800000 */
[----:B--2---:R-:W-:-:S05]  /*0570*/  @!P0 LEA R3, R3, R2, 0x18 ;  /* 0x0000000203038211 */ /* 0x004fca00078ec0ff */
[----:B------:R1:W-:Y:S02]  /*0580*/  @!P0 STS [R3], R6 ;  /* 0x0000000603008388 */ /* 0x0003e40000000800 */
.L_x_74:
[----:B------:R-:W-:Y:S05]  /*0590*/  WARPSYNC.ALL ;  /* 0x0000000000007948 */ /* 0x000fea0003800000 */
[----:B------:R-:W2:Y:S08]  /*05a0*/  S2UR UR5, SR_CgaCtaId ;  /* 0x00000000000579c3 */ /* 0x000eb00000008800 */
[----:B------:R-:W-:Y:S06]  /*05b0*/  BAR.SYNC.DEFER_BLOCKING 0x0 ;  /* 0x0000000000007b1d */ /* 0x000fec0000010000 */
[----:B------:R-:W-:-:S02]  /*05c0*/  UMOV UR4, 0x400 ;  /* 0x0000040000047882 */ /* 0x000fc40000000000 */
[----:B--2---:R-:W-:-:S09]  /*05d0*/  ULEA UR4, UR5, UR4, 0x18 ;  /* 0x0000000405047291 */ /* 0x004fd2000f8ec0ff */
[----:B0-----:R-:W0:Y:S03]  /*05e0*/  LDS R9, [UR4] ;  /* 0x00000004ff097984 */ /* 0x001e260008000800 */
.L_x_73:
[----:B------:R-:W-:-:S13]  /*05f0*/  ISETP.NE.AND P0, PT, R0, RZ, PT ;  /* 0x000000ff0000720c */ /* 0x000fda0003f05270 */
[----:B------:R-:W-:Y:S05]  /*0600*/  @P0 EXIT ;  /* 0x000000000000094d */ /* 0x000fea0003800000 */
[----:B-1----:R-:W0:Y:S02]  /*0610*/  LDC.64 R2, c[0x0][0x388] ;  /* 0x0000e200ff027b82 */ /* 0x002e240000000a00 */
[----:B0-----:R-:W-:Y:S01]  /*0620*/  REDG.E.MAX.STRONG.GPU desc[UR6][R2.64], R9 ;  /* 0x000000090200798e */ /* 0x001fe2000d12e106 */
[----:B------:R-:W-:Y:S05]  /*0630*/  EXIT ;  /* 0x000000000000794d */ /* 0x000fea0003800000 */
.L_x_75:
[----:B------:R-:W-:Y:S02]  /*0640*/  IMAD.MOV.U32 R9, RZ, RZ, 0x10 ;  /* 0x00000010ff097424 */ /* 0x000fe400078e00ff */
[----:B------:R-:W-:Y:S02]  /*0650*/  IMAD.MOV.U32 R10, RZ, RZ, 0x1f ;  /* 0x0000001fff0a7424 */ /* 0x000fe400078e00ff */
[----:B------:R-:W-:-:S07]  /*0660*/  IMAD.MOV.U32 R8, RZ, RZ, -0x1 ;  /* 0xffffffffff087424 */ /* 0x000fce00078e00ff */
[----:B01----:R-:W-:Y:S05]  /*0670*/  WARPSYNC.COLLECTIVE R8, `(.L_x_76) ;  /* 0x0000000008087348 */ /* 0x003fea0003c00000 */
[----:B-1----:R1:W2:Y:S02]  /*0680*/  SHFL.BFLY P1, R6, R3, R9, R10 ;  /* 0x0c00000903067389 */ /* 0x0022a4000002000a */
[----:B012---:R-:W-:Y:S05]  /*0690*/  ENDCOLLECTIVE ;  /* 0x000000000000791b */ /* 0x007fea0003800000 */
.L_x_76:
[----:B------:R-:W-:Y:S02]  /*06a0*/  IMAD.MOV.U32 R9, RZ, RZ, 0x8 ;  /* 0x00000008ff097424 */ /* 0x000fe400078e00ff */
[----:B------:R-:W-:-:S05]  /*06b0*/  IMAD.MOV.U32 R2, RZ, RZ, R6 ;  /* 0x000000ffff027224 */ /* 0x000fca00078e0006 */
[----:B------:R-:W-:-:S05]  /*06c0*/  FMNMX R2, R2, R3, !PT ;  /* 0x0000000302027209 */ /* 0x000fca0007800000 */
[----:B------:R-:W-:-:S07]  /*06d0*/  IMAD.MOV.U32 R3, RZ, RZ, R2 ;  /* 0x000000ffff037224 */ /* 0x000fce00078e0002 */
[----:B------:R-:W-:Y:S05]  /*06e0*/  WARPSYNC.COLLECTIVE R8, `(.L_x_77) ;  /* 0x0000000008087348 */ /* 0x000fea0003c00000 */
[----:B------:R0:W1:Y:S02]  /*06f0*/  SHFL.BFLY P1, R6, R3, R9, R10 ;  /* 0x0c00000903067389 */ /* 0x000064000002000a */
[----:B01----:R-:W-:Y:S05]  /*0700*/  ENDCOLLECTIVE ;  /* 0x000000000000791b */ /* 0x003fea0003800000 */
.L_x_77:
[----:B------:R-:W-:Y:S02]  /*0710*/  IMAD.MOV.U32 R9, RZ, RZ, 0x4 ;  /* 0x00000004ff097424 */ /* 0x000fe400078e00ff */
[----:B------:R-:W-:-:S05]  /*0720*/  IMAD.MOV.U32 R5, RZ, RZ, R6 ;  /* 0x000000ffff057224 */ /* 0x000fca00078e0006 */
[----:B------:R-:W-:-:S05]  /*0730*/  FMNMX R5, R2, R5, !PT ;  /* 0x0000000502057209 */ /* 0x000fca0007800000 */
[----:B------:R-:W-:-:S07]  /*0740*/  IMAD.MOV.U32 R3, RZ, RZ, R5 ;  /* 0x000000ffff037224 */ /* 0x000fce00078e0005 */
[----:B------:R-:W-:Y:S05]  /*0750*/  WARPSYNC.COLLECTIVE R8, `(.L_x_78) ;  /* 0x0000000008087348 */ /* 0x000fea0003c00000 */
[----:B------:R0:W1:Y:S02]  /*0760*/  SHFL.BFLY P1, R6, R3, R9, R10 ;  /* 0x0c00000903067389 */ /* 0x000064000002000a */
[----:B01----:R-:W-:Y:S05]  /*0770*/  ENDCOLLECTIVE ;  /* 0x000000000000791b */ /* 0x003fea0003800000 */
.L_x_78:
[----:B------:R-:W-:Y:S02]  /*0780*/  IMAD.MOV.U32 R9, RZ, RZ, 0x2 ;  /* 0x00000002ff097424 */ /* 0x000fe400078e00ff */
[----:B------:R-:W-:-:S05]  /*0790*/  IMAD.MOV.U32 R4, RZ, RZ, R6 ;  /* 0x000000ffff047224 */ /* 0x000fca00078e0006 */
[----:B------:R-:W-:-:S05]  /*07a0*/  FMNMX R4, R5, R4, !PT ;  /* 0x0000000405047209 */ /* 0x000fca0007800000 */
[----:B------:R-:W-:-:S07]  /*07b0*/  IMAD.MOV.U32 R3, RZ, RZ, R4 ;  /* 0x000000ffff037224 */ /* 0x000fce00078e0004 */
[----:B------:R-:W-:Y:S05]  /*07c0*/  WARPSYNC.COLLECTIVE R8, `(.L_x_79) ;  /* 0x0000000008087348 */ /* 0x000fea0003c00000 */
[----:B------:R0:W1:Y:S02]  /*07d0*/  SHFL.BFLY P1, R6, R3, R9, R10 ;  /* 0x0c00000903067389 */ /* 0x000064000002000a */
[----:B01----:R-:W-:Y:S05]  /*07e0*/  ENDCOLLECTIVE ;  /* 0x000000000000791b */ /* 0x003fea0003800000 */
.L_x_79:
[----:B------:R-:W-:Y:S02]  /*07f0*/  IMAD.MOV.U32 R9, RZ, RZ, 0x1 ;  /* 0x00000001ff097424 */ /* 0x000fe400078e00ff */
[----:B------:R-:W-:-:S05]  /*0800*/  IMAD.MOV.U32 R7, RZ, RZ, R6 ;  /* 0x000000ffff077224 */ /* 0x000fca00078e0006 */
[----:B------:R-:W-:-:S05]  /*0810*/  FMNMX R7, R4, R7, !PT ;  /* 0x0000000704077209 */ /* 0x000fca0007800000 */
[----:B------:R-:W-:-:S07]  /*0820*/  IMAD.MOV.U32 R3, RZ, RZ, R7 ;  /* 0x000000ffff037224 */ /* 0x000fce00078e0007 */
[----:B------:R-:W-:Y:S05]  /*0830*/  WARPSYNC.COLLECTIVE R8, `(.L_x_80) ;  /* 0x0000000008087348 */ /* 0x000fea0003c00000 */
[----:B------:R0:W1:Y:S02]  /*0840*/  SHFL.BFLY P1, R6, R3, R9, R10 ;  /* 0x0c00000903067389 */ /* 0x000064000002000a */
[----:B01----:R-:W-:Y:S05]  /*0850*/  ENDCOLLECTIVE ;  /* 0x000000000000791b */ /* 0x003fea0003800000 */
.L_x_80:
[----:B------:R-:W-:Y:S05]  /*0860*/  BRA `(.L_x_81) ;  /* 0xfffffffc00347947 */ /* 0x000fea000383ffff */
.L_x_82:
        /* <DEDUP_REMOVED lines=9> */
.L_x_87:


//--------------------- .nv.shared.fused_absmax_quantize_f32 --------------------------
	.section	.nv.shared.fused_absmax_quantize_f32,"aw",@nobits
	.sectionflags	@""
	.align	16
.nv.shared.fused_absmax_quantize_f32:
	.zero		1040


//--------------------- .nv.shared.reserved.0     --------------------------
	.section	.nv.shared.reserved.0,"aw",@nobits
	.weak		__nv_reservedSMEM_offset_0_alias
	.size		__nv_reservedSMEM_offset_0_alias, 0, 64
	.other		__nv_reservedSMEM_offset_0_alias,@"STO_CUDA_RESERVED_SHARED STV_DEFAULT"
__nv_reservedSMEM_offset_0_alias:
	.zero		0
	.zero		64


//--------------------- .nv.shared.quantize_f32_to_fp8 --------------------------
	.section	.nv.shared.quantize_f32_to_fp8,"aw",@nobits
	.sectionflags	@""
	.align	16
.nv.shared.quantize_f32_to_fp8:
	.zero		1040


//--------------------- .nv.shared.absmax_f32     --------------------------
	.section	.nv.shared.absmax_f32,"aw",@nobits
	.sectionflags	@""
	.align	16
	.zero		1024


//--------------------- .nv.constant0.fused_absmax_quantize_f32 --------------------------
	.section	.nv.constant0.fused_absmax_quantize_f32,"a",@progbits
	.sectionflags	@""
	.align	4
.nv.constant0.fused_absmax_quantize_f32:
	.zero		940


//--------------------- .nv.constant0.quantize_f32_to_fp8 --------------------------
	.section	.nv.constant0.quantize_f32_to_fp8,"a",@progbits
	.sectionflags	@""
	.align	4
.nv.constant0.quantize_f32_to_fp8:
	.zero		932


//--------------------- .nv.constant0.absmax_f32  --------------------------
	.section	.nv.constant0.absmax_f32,"a",@progbits
	.sectionflags	@""
	.align	4
.nv.constant0.absmax_f32:
	.zero		916


//--------------------- SYMBOLS --------------------------

	.type		.nv.reservedSmem.offset0,@object
	.size		.nv.reservedSmem.offset0,0x4
	.type		.nv.reservedSmem.cap,@object
	.size		.nv.reservedSmem.cap,0x4
